//
// Generated by NVIDIA NVVM Compiler
//
// Compiler Build ID: CL-36424714
// Cuda compilation tools, release 13.0, V13.0.88
// Based on NVVM 20.0.0
//

.version 9.0
.target sm_100
.address_size 64

	// .globl	_Z32compute_mic_neighbours_full_implPKdS0_PKbmdPmS3_PiPdS5_bbb
// _ZZ32compute_mic_neighbours_full_implPKdS0_PKbmdPmS3_PiPdS5_bbbE10shared_box has been demoted
// _ZZ32compute_mic_neighbours_full_implPKdS0_PKbmdPmS3_PiPdS5_bbbE14shared_inv_box_$_0 has been demoted
// _ZZ32compute_mic_neighbours_full_implPKdS0_PKbmdPmS3_PiPdS5_bbbE14shared_inv_box_$_1 has been demoted
// _ZZ32compute_mic_neighbours_full_implPKdS0_PKbmdPmS3_PiPdS5_bbbE14shared_inv_box_$_2 has been demoted
// _ZZ32compute_mic_neighbours_full_implPKdS0_PKbmdPmS3_PiPdS5_bbbE14shared_inv_box_$_3 has been demoted
// _ZZ32compute_mic_neighbours_full_implPKdS0_PKbmdPmS3_PiPdS5_bbbE14shared_inv_box_$_4 has been demoted
// _ZZ32compute_mic_neighbours_full_implPKdS0_PKbmdPmS3_PiPdS5_bbbE14shared_inv_box_$_5 has been demoted
// _ZZ32compute_mic_neighbours_full_implPKdS0_PKbmdPmS3_PiPdS5_bbbE14shared_inv_box_$_6 has been demoted
// _ZZ32compute_mic_neighbours_full_implPKdS0_PKbmdPmS3_PiPdS5_bbbE14shared_inv_box_$_7 has been demoted
// _ZZ32compute_mic_neighbours_full_implPKdS0_PKbmdPmS3_PiPdS5_bbbE14shared_inv_box_$_8 has been demoted
// _ZZ32compute_mic_neighbours_full_implPKdS0_PKbmdPmS3_PiPdS5_bbbE20shared_is_orthogonal has been demoted
// _ZZ32compute_mic_neighbours_half_implPKdS0_PKbmdPmS3_PiPdS5_bbbE10shared_box has been demoted
// _ZZ32compute_mic_neighbours_half_implPKdS0_PKbmdPmS3_PiPdS5_bbbE14shared_inv_box_$_0 has been demoted
// _ZZ32compute_mic_neighbours_half_implPKdS0_PKbmdPmS3_PiPdS5_bbbE14shared_inv_box_$_1 has been demoted
// _ZZ32compute_mic_neighbours_half_implPKdS0_PKbmdPmS3_PiPdS5_bbbE14shared_inv_box_$_2 has been demoted
// _ZZ32compute_mic_neighbours_half_implPKdS0_PKbmdPmS3_PiPdS5_bbbE14shared_inv_box_$_3 has been demoted
// _ZZ32compute_mic_neighbours_half_implPKdS0_PKbmdPmS3_PiPdS5_bbbE14shared_inv_box_$_4 has been demoted
// _ZZ32compute_mic_neighbours_half_implPKdS0_PKbmdPmS3_PiPdS5_bbbE14shared_inv_box_$_5 has been demoted
// _ZZ32compute_mic_neighbours_half_implPKdS0_PKbmdPmS3_PiPdS5_bbbE14shared_inv_box_$_6 has been demoted
// _ZZ32compute_mic_neighbours_half_implPKdS0_PKbmdPmS3_PiPdS5_bbbE14shared_inv_box_$_7 has been demoted
// _ZZ32compute_mic_neighbours_half_implPKdS0_PKbmdPmS3_PiPdS5_bbbE14shared_inv_box_$_8 has been demoted
// _ZZ32compute_mic_neighbours_half_implPKdS0_PKbmdPmS3_PiPdS5_bbbE20shared_is_orthogonal has been demoted
// _ZZ13mic_box_checkPKdPKbdPiE10shared_box has been demoted

.visible .entry _Z32compute_mic_neighbours_full_implPKdS0_PKbmdPmS3_PiPdS5_bbb(
	.param .u64 .ptr .align 1 _Z32compute_mic_neighbours_full_implPKdS0_PKbmdPmS3_PiPdS5_bbb_param_0,
	.param .u64 .ptr .align 1 _Z32compute_mic_neighbours_full_implPKdS0_PKbmdPmS3_PiPdS5_bbb_param_1,
	.param .u64 .ptr .align 1 _Z32compute_mic_neighbours_full_implPKdS0_PKbmdPmS3_PiPdS5_bbb_param_2,
	.param .u64 _Z32compute_mic_neighbours_full_implPKdS0_PKbmdPmS3_PiPdS5_bbb_param_3,
	.param .f64 _Z32compute_mic_neighbours_full_implPKdS0_PKbmdPmS3_PiPdS5_bbb_param_4,
	.param .u64 .ptr .align 1 _Z32compute_mic_neighbours_full_implPKdS0_PKbmdPmS3_PiPdS5_bbb_param_5,
	.param .u64 .ptr .align 1 _Z32compute_mic_neighbours_full_implPKdS0_PKbmdPmS3_PiPdS5_bbb_param_6,
	.param .u64 .ptr .align 1 _Z32compute_mic_neighbours_full_implPKdS0_PKbmdPmS3_PiPdS5_bbb_param_7,
	.param .u64 .ptr .align 1 _Z32compute_mic_neighbours_full_implPKdS0_PKbmdPmS3_PiPdS5_bbb_param_8,
	.param .u64 .ptr .align 1 _Z32compute_mic_neighbours_full_implPKdS0_PKbmdPmS3_PiPdS5_bbb_param_9,
	.param .u8 _Z32compute_mic_neighbours_full_implPKdS0_PKbmdPmS3_PiPdS5_bbb_param_10,
	.param .u8 _Z32compute_mic_neighbours_full_implPKdS0_PKbmdPmS3_PiPdS5_bbb_param_11,
	.param .u8 _Z32compute_mic_neighbours_full_implPKdS0_PKbmdPmS3_PiPdS5_bbb_param_12
)
{
	.reg .pred 	%p<54>;
	.reg .b16 	%rs<14>;
	.reg .b32 	%r<154>;
	.reg .b64 	%rd<62>;
	.reg .b64 	%fd<407>;
	// demoted variable
	.shared .align 8 .b8 _ZZ32compute_mic_neighbours_full_implPKdS0_PKbmdPmS3_PiPdS5_bbbE10shared_box[72];
	// demoted variable
	.shared .align 8 .f64 _ZZ32compute_mic_neighbours_full_implPKdS0_PKbmdPmS3_PiPdS5_bbbE14shared_inv_box_$_0;
	// demoted variable
	.shared .align 8 .f64 _ZZ32compute_mic_neighbours_full_implPKdS0_PKbmdPmS3_PiPdS5_bbbE14shared_inv_box_$_1;
	// demoted variable
	.shared .align 8 .f64 _ZZ32compute_mic_neighbours_full_implPKdS0_PKbmdPmS3_PiPdS5_bbbE14shared_inv_box_$_2;
	// demoted variable
	.shared .align 8 .f64 _ZZ32compute_mic_neighbours_full_implPKdS0_PKbmdPmS3_PiPdS5_bbbE14shared_inv_box_$_3;
	// demoted variable
	.shared .align 8 .f64 _ZZ32compute_mic_neighbours_full_implPKdS0_PKbmdPmS3_PiPdS5_bbbE14shared_inv_box_$_4;
	// demoted variable
	.shared .align 8 .f64 _ZZ32compute_mic_neighbours_full_implPKdS0_PKbmdPmS3_PiPdS5_bbbE14shared_inv_box_$_5;
	// demoted variable
	.shared .align 8 .f64 _ZZ32compute_mic_neighbours_full_implPKdS0_PKbmdPmS3_PiPdS5_bbbE14shared_inv_box_$_6;
	// demoted variable
	.shared .align 8 .f64 _ZZ32compute_mic_neighbours_full_implPKdS0_PKbmdPmS3_PiPdS5_bbbE14shared_inv_box_$_7;
	// demoted variable
	.shared .align 8 .f64 _ZZ32compute_mic_neighbours_full_implPKdS0_PKbmdPmS3_PiPdS5_bbbE14shared_inv_box_$_8;
	// demoted variable
	.shared .align 1 .u8 _ZZ32compute_mic_neighbours_full_implPKdS0_PKbmdPmS3_PiPdS5_bbbE20shared_is_orthogonal;
	ld.param.u64 	%rd22, [_Z32compute_mic_neighbours_full_implPKdS0_PKbmdPmS3_PiPdS5_bbb_param_0];
	ld.param.u64 	%rd20, [_Z32compute_mic_neighbours_full_implPKdS0_PKbmdPmS3_PiPdS5_bbb_param_1];
	ld.param.u64 	%rd23, [_Z32compute_mic_neighbours_full_implPKdS0_PKbmdPmS3_PiPdS5_bbb_param_2];
	ld.param.u64 	%rd21, [_Z32compute_mic_neighbours_full_implPKdS0_PKbmdPmS3_PiPdS5_bbb_param_3];
	ld.param.f64 	%fd80, [_Z32compute_mic_neighbours_full_implPKdS0_PKbmdPmS3_PiPdS5_bbb_param_4];
	ld.param.u64 	%rd24, [_Z32compute_mic_neighbours_full_implPKdS0_PKbmdPmS3_PiPdS5_bbb_param_5];
	ld.param.u64 	%rd25, [_Z32compute_mic_neighbours_full_implPKdS0_PKbmdPmS3_PiPdS5_bbb_param_6];
	ld.param.u64 	%rd26, [_Z32compute_mic_neighbours_full_implPKdS0_PKbmdPmS3_PiPdS5_bbb_param_7];
	ld.param.u64 	%rd27, [_Z32compute_mic_neighbours_full_implPKdS0_PKbmdPmS3_PiPdS5_bbb_param_8];
	ld.param.u64 	%rd28, [_Z32compute_mic_neighbours_full_implPKdS0_PKbmdPmS3_PiPdS5_bbb_param_9];
	ld.param.s8 	%rs4, [_Z32compute_mic_neighbours_full_implPKdS0_PKbmdPmS3_PiPdS5_bbb_param_11];
	ld.param.s8 	%rs5, [_Z32compute_mic_neighbours_full_implPKdS0_PKbmdPmS3_PiPdS5_bbb_param_12];
	cvta.to.global.u64 	%rd1, %rd27;
	cvta.to.global.u64 	%rd2, %rd28;
	cvta.to.global.u64 	%rd3, %rd26;
	cvta.to.global.u64 	%rd4, %rd25;
	cvta.to.global.u64 	%rd5, %rd24;
	cvta.to.global.u64 	%rd6, %rd23;
	cvta.to.global.u64 	%rd7, %rd22;
	mov.u32 	%r1, %tid.x;
	shr.u32 	%r60, %r1, 5;
	mov.u32 	%r61, %ctaid.x;
	shl.b32 	%r62, %r61, 2;
	add.s32 	%r63, %r62, %r60;
	cvt.u64.u32 	%rd8, %r63;
	mul.f64 	%fd1, %fd80, %fd80;
	setp.gt.u32 	%p2, %r1, 2;
	@%p2 bra 	$L__BB0_2;
	cvta.to.global.u64 	%rd29, %rd20;
	mul.lo.s32 	%r64, %r1, 3;
	mul.wide.u32 	%rd30, %r64, 8;
	add.s64 	%rd31, %rd29, %rd30;
	ld.global.f64 	%fd81, [%rd31];
	ld.global.f64 	%fd82, [%rd31+8];
	ld.global.f64 	%fd83, [%rd31+16];
	mov.u32 	%r65, _ZZ32compute_mic_neighbours_full_implPKdS0_PKbmdPmS3_PiPdS5_bbbE10shared_box;
	mad.lo.s32 	%r66, %r1, 24, %r65;
	st.shared.f64 	[%r66], %fd81;
	st.shared.f64 	[%r66+8], %fd82;
	st.shared.f64 	[%r66+16], %fd83;
$L__BB0_2:
	bar.sync 	0;
	setp.ne.s32 	%p3, %r1, 0;
	@%p3 bra 	$L__BB0_12;
	ld.global.u8 	%rs1, [%rd6];
	setp.eq.s16 	%p4, %rs1, 0;
	setp.ne.s16 	%p6, %rs1, 0;
	selp.u32 	%r67, 1, 0, %p4;
	selp.u32 	%r68, 1, 0, %p6;
	selp.s32 	%r69, -1, 0, %p4;
	ld.global.u8 	%rs2, [%rd6+1];
	setp.eq.s16 	%p7, %rs2, 0;
	selp.b32 	%r70, 1, 2, %p4;
	selp.b32 	%r119, %r68, %r70, %p7;
	selp.b32 	%r9, %r69, %r67, %p7;
	or.pred  	%p1, %p7, %p4;
	selp.b32 	%r121, -1, 1, %p1;
	ld.global.u8 	%rs6, [%rd6+2];
	setp.eq.s16 	%p8, %rs6, 0;
	@%p8 bra 	$L__BB0_5;
	or.b16  	%rs8, %rs2, %rs1;
	and.b16  	%rs9, %rs8, 255;
	add.s32 	%r119, %r119, 1;
	setp.eq.s16 	%p9, %rs9, 0;
	selp.b32 	%r9, 2, %r9, %p9;
	selp.b32 	%r71, -1, 2, %p9;
	selp.b32 	%r121, %r71, 1, %p1;
$L__BB0_5:
	setp.eq.s32 	%p10, %r119, 2;
	@%p10 bra 	$L__BB0_10;
	setp.eq.s32 	%p11, %r119, 1;
	@%p11 bra 	$L__BB0_9;
	setp.ne.s32 	%p12, %r119, 0;
	@%p12 bra 	$L__BB0_11;
	mov.b64 	%rd32, 4607182418800017408;
	st.shared.u64 	[_ZZ32compute_mic_neighbours_full_implPKdS0_PKbmdPmS3_PiPdS5_bbbE10shared_box], %rd32;
	mov.b64 	%rd33, 0;
	st.shared.u64 	[_ZZ32compute_mic_neighbours_full_implPKdS0_PKbmdPmS3_PiPdS5_bbbE10shared_box+8], %rd33;
	st.shared.u64 	[_ZZ32compute_mic_neighbours_full_implPKdS0_PKbmdPmS3_PiPdS5_bbbE10shared_box+16], %rd33;
	st.shared.u64 	[_ZZ32compute_mic_neighbours_full_implPKdS0_PKbmdPmS3_PiPdS5_bbbE10shared_box+24], %rd33;
	st.shared.u64 	[_ZZ32compute_mic_neighbours_full_implPKdS0_PKbmdPmS3_PiPdS5_bbbE10shared_box+32], %rd32;
	st.shared.u64 	[_ZZ32compute_mic_neighbours_full_implPKdS0_PKbmdPmS3_PiPdS5_bbbE10shared_box+40], %rd33;
	st.shared.u64 	[_ZZ32compute_mic_neighbours_full_implPKdS0_PKbmdPmS3_PiPdS5_bbbE10shared_box+48], %rd33;
	st.shared.u64 	[_ZZ32compute_mic_neighbours_full_implPKdS0_PKbmdPmS3_PiPdS5_bbbE10shared_box+56], %rd33;
	st.shared.u64 	[_ZZ32compute_mic_neighbours_full_implPKdS0_PKbmdPmS3_PiPdS5_bbbE10shared_box+64], %rd32;
	bra.uni 	$L__BB0_11;
$L__BB0_9:
	mov.u32 	%r78, _ZZ32compute_mic_neighbours_full_implPKdS0_PKbmdPmS3_PiPdS5_bbbE10shared_box;
	mad.lo.s32 	%r79, %r9, 24, %r78;
	ld.shared.f64 	%fd106, [%r79];
	ld.shared.f64 	%fd107, [%r79+8];
	ld.shared.f64 	%fd108, [%r79+16];
	mul.f64 	%fd109, %fd107, %fd107;
	fma.rn.f64 	%fd110, %fd106, %fd106, %fd109;
	fma.rn.f64 	%fd111, %fd108, %fd108, %fd110;
	sqrt.rn.f64 	%fd112, %fd111;
	div.rn.f64 	%fd113, %fd106, %fd112;
	div.rn.f64 	%fd114, %fd107, %fd112;
	div.rn.f64 	%fd115, %fd108, %fd112;
	fma.rn.f64 	%fd116, %fd113, 0d0000000000000000, %fd114;
	fma.rn.f64 	%fd117, %fd115, 0d0000000000000000, %fd116;
	abs.f64 	%fd118, %fd117;
	setp.gt.f64 	%p13, %fd118, 0d3FECCCCCCCCCCCCD;
	selp.f64 	%fd119, 0d0000000000000000, 0d3FF0000000000000, %p13;
	selp.f64 	%fd120, 0d3FF0000000000000, 0d0000000000000000, %p13;
	mul.f64 	%fd121, %fd107, %fd120;
	mul.f64 	%fd122, %fd108, %fd119;
	sub.f64 	%fd123, %fd121, %fd122;
	mul.f64 	%fd124, %fd108, 0d0000000000000000;
	mul.f64 	%fd125, %fd106, %fd120;
	sub.f64 	%fd126, %fd124, %fd125;
	mul.f64 	%fd127, %fd106, %fd119;
	mul.f64 	%fd128, %fd107, 0d0000000000000000;
	sub.f64 	%fd129, %fd127, %fd128;
	mul.f64 	%fd130, %fd126, %fd126;
	fma.rn.f64 	%fd131, %fd123, %fd123, %fd130;
	fma.rn.f64 	%fd132, %fd129, %fd129, %fd131;
	sqrt.rn.f64 	%fd133, %fd132;
	div.rn.f64 	%fd134, %fd123, %fd133;
	div.rn.f64 	%fd135, %fd126, %fd133;
	div.rn.f64 	%fd136, %fd129, %fd133;
	mul.f64 	%fd137, %fd108, %fd135;
	mul.f64 	%fd138, %fd107, %fd136;
	sub.f64 	%fd139, %fd137, %fd138;
	mul.f64 	%fd140, %fd106, %fd136;
	mul.f64 	%fd141, %fd108, %fd134;
	sub.f64 	%fd142, %fd140, %fd141;
	mul.f64 	%fd143, %fd107, %fd134;
	mul.f64 	%fd144, %fd106, %fd135;
	sub.f64 	%fd145, %fd143, %fd144;
	mul.f64 	%fd146, %fd142, %fd142;
	fma.rn.f64 	%fd147, %fd139, %fd139, %fd146;
	fma.rn.f64 	%fd148, %fd145, %fd145, %fd147;
	sqrt.rn.f64 	%fd149, %fd148;
	div.rn.f64 	%fd150, %fd139, %fd149;
	div.rn.f64 	%fd151, %fd142, %fd149;
	div.rn.f64 	%fd152, %fd145, %fd149;
	add.s32 	%r80, %r9, 1;
	add.s32 	%r81, %r9, -2;
	setp.lt.u32 	%p14, %r80, 3;
	selp.b32 	%r82, %r80, %r81, %p14;
	mad.lo.s32 	%r83, %r82, 24, %r78;
	st.shared.f64 	[%r83], %fd150;
	st.shared.f64 	[%r83+8], %fd151;
	st.shared.f64 	[%r83+16], %fd152;
	add.s32 	%r84, %r9, 2;
	add.s32 	%r85, %r9, -1;
	setp.lt.u32 	%p15, %r84, 3;
	selp.b32 	%r86, %r84, %r85, %p15;
	mad.lo.s32 	%r87, %r86, 24, %r78;
	st.shared.f64 	[%r87], %fd134;
	st.shared.f64 	[%r87+8], %fd135;
	st.shared.f64 	[%r87+16], %fd136;
	bra.uni 	$L__BB0_11;
$L__BB0_10:
	mov.u32 	%r72, _ZZ32compute_mic_neighbours_full_implPKdS0_PKbmdPmS3_PiPdS5_bbbE10shared_box;
	mad.lo.s32 	%r73, %r9, 24, %r72;
	ld.shared.f64 	%fd84, [%r73];
	ld.shared.f64 	%fd85, [%r73+8];
	ld.shared.f64 	%fd86, [%r73+16];
	mad.lo.s32 	%r74, %r121, 24, %r72;
	ld.shared.f64 	%fd87, [%r74];
	ld.shared.f64 	%fd88, [%r74+8];
	ld.shared.f64 	%fd89, [%r74+16];
	mul.f64 	%fd90, %fd85, %fd89;
	mul.f64 	%fd91, %fd86, %fd88;
	sub.f64 	%fd92, %fd90, %fd91;
	mul.f64 	%fd93, %fd86, %fd87;
	mul.f64 	%fd94, %fd84, %fd89;
	sub.f64 	%fd95, %fd93, %fd94;
	mul.f64 	%fd96, %fd84, %fd88;
	mul.f64 	%fd97, %fd85, %fd87;
	sub.f64 	%fd98, %fd96, %fd97;
	mul.f64 	%fd99, %fd95, %fd95;
	fma.rn.f64 	%fd100, %fd92, %fd92, %fd99;
	fma.rn.f64 	%fd101, %fd98, %fd98, %fd100;
	sqrt.rn.f64 	%fd102, %fd101;
	div.rn.f64 	%fd103, %fd92, %fd102;
	div.rn.f64 	%fd104, %fd95, %fd102;
	div.rn.f64 	%fd105, %fd98, %fd102;
	add.s32 	%r75, %r9, %r121;
	neg.s32 	%r76, %r75;
	mad.lo.s32 	%r77, %r76, 24, %r72;
	st.shared.f64 	[%r77+72], %fd103;
	st.shared.f64 	[%r77+80], %fd104;
	st.shared.f64 	[%r77+88], %fd105;
$L__BB0_11:
	ld.shared.f64 	%fd153, [_ZZ32compute_mic_neighbours_full_implPKdS0_PKbmdPmS3_PiPdS5_bbbE10shared_box];
	ld.shared.f64 	%fd154, [_ZZ32compute_mic_neighbours_full_implPKdS0_PKbmdPmS3_PiPdS5_bbbE10shared_box+8];
	ld.shared.f64 	%fd155, [_ZZ32compute_mic_neighbours_full_implPKdS0_PKbmdPmS3_PiPdS5_bbbE10shared_box+16];
	ld.shared.f64 	%fd156, [_ZZ32compute_mic_neighbours_full_implPKdS0_PKbmdPmS3_PiPdS5_bbbE10shared_box+24];
	ld.shared.f64 	%fd157, [_ZZ32compute_mic_neighbours_full_implPKdS0_PKbmdPmS3_PiPdS5_bbbE10shared_box+32];
	ld.shared.f64 	%fd158, [_ZZ32compute_mic_neighbours_full_implPKdS0_PKbmdPmS3_PiPdS5_bbbE10shared_box+40];
	ld.shared.f64 	%fd159, [_ZZ32compute_mic_neighbours_full_implPKdS0_PKbmdPmS3_PiPdS5_bbbE10shared_box+48];
	ld.shared.f64 	%fd160, [_ZZ32compute_mic_neighbours_full_implPKdS0_PKbmdPmS3_PiPdS5_bbbE10shared_box+56];
	ld.shared.f64 	%fd161, [_ZZ32compute_mic_neighbours_full_implPKdS0_PKbmdPmS3_PiPdS5_bbbE10shared_box+64];
	mul.f64 	%fd162, %fd157, %fd161;
	mul.f64 	%fd163, %fd158, %fd160;
	sub.f64 	%fd164, %fd162, %fd163;
	mul.f64 	%fd165, %fd153, %fd164;
	mul.f64 	%fd166, %fd156, %fd161;
	mul.f64 	%fd167, %fd158, %fd159;
	sub.f64 	%fd168, %fd166, %fd167;
	mul.f64 	%fd169, %fd154, %fd168;
	sub.f64 	%fd170, %fd165, %fd169;
	mul.f64 	%fd171, %fd156, %fd160;
	mul.f64 	%fd172, %fd157, %fd159;
	sub.f64 	%fd173, %fd171, %fd172;
	fma.rn.f64 	%fd174, %fd155, %fd173, %fd170;
	rcp.rn.f64 	%fd175, %fd174;
	mul.f64 	%fd176, %fd164, %fd175;
	mul.f64 	%fd177, %fd155, %fd160;
	mul.f64 	%fd178, %fd154, %fd161;
	sub.f64 	%fd179, %fd177, %fd178;
	mul.f64 	%fd180, %fd179, %fd175;
	mul.f64 	%fd181, %fd154, %fd158;
	mul.f64 	%fd182, %fd155, %fd157;
	sub.f64 	%fd183, %fd181, %fd182;
	mul.f64 	%fd184, %fd183, %fd175;
	st.shared.f64 	[_ZZ32compute_mic_neighbours_full_implPKdS0_PKbmdPmS3_PiPdS5_bbbE14shared_inv_box_$_0], %fd176;
	st.shared.f64 	[_ZZ32compute_mic_neighbours_full_implPKdS0_PKbmdPmS3_PiPdS5_bbbE14shared_inv_box_$_1], %fd180;
	st.shared.f64 	[_ZZ32compute_mic_neighbours_full_implPKdS0_PKbmdPmS3_PiPdS5_bbbE14shared_inv_box_$_2], %fd184;
	sub.f64 	%fd185, %fd167, %fd166;
	mul.f64 	%fd186, %fd185, %fd175;
	mul.f64 	%fd187, %fd153, %fd161;
	mul.f64 	%fd188, %fd155, %fd159;
	sub.f64 	%fd189, %fd187, %fd188;
	mul.f64 	%fd190, %fd189, %fd175;
	mul.f64 	%fd191, %fd155, %fd156;
	mul.f64 	%fd192, %fd153, %fd158;
	sub.f64 	%fd193, %fd191, %fd192;
	mul.f64 	%fd194, %fd193, %fd175;
	st.shared.f64 	[_ZZ32compute_mic_neighbours_full_implPKdS0_PKbmdPmS3_PiPdS5_bbbE14shared_inv_box_$_3], %fd186;
	st.shared.f64 	[_ZZ32compute_mic_neighbours_full_implPKdS0_PKbmdPmS3_PiPdS5_bbbE14shared_inv_box_$_4], %fd190;
	st.shared.f64 	[_ZZ32compute_mic_neighbours_full_implPKdS0_PKbmdPmS3_PiPdS5_bbbE14shared_inv_box_$_5], %fd194;
	mul.f64 	%fd195, %fd173, %fd175;
	mul.f64 	%fd196, %fd154, %fd159;
	mul.f64 	%fd197, %fd153, %fd160;
	sub.f64 	%fd198, %fd196, %fd197;
	mul.f64 	%fd199, %fd198, %fd175;
	mul.f64 	%fd200, %fd153, %fd157;
	mul.f64 	%fd201, %fd154, %fd156;
	sub.f64 	%fd202, %fd200, %fd201;
	mul.f64 	%fd203, %fd202, %fd175;
	st.shared.f64 	[_ZZ32compute_mic_neighbours_full_implPKdS0_PKbmdPmS3_PiPdS5_bbbE14shared_inv_box_$_6], %fd195;
	st.shared.f64 	[_ZZ32compute_mic_neighbours_full_implPKdS0_PKbmdPmS3_PiPdS5_bbbE14shared_inv_box_$_7], %fd199;
	st.shared.f64 	[_ZZ32compute_mic_neighbours_full_implPKdS0_PKbmdPmS3_PiPdS5_bbbE14shared_inv_box_$_8], %fd203;
	mul.f64 	%fd204, %fd154, %fd157;
	fma.rn.f64 	%fd205, %fd153, %fd156, %fd204;
	fma.rn.f64 	%fd206, %fd155, %fd158, %fd205;
	abs.f64 	%fd207, %fd206;
	mul.f64 	%fd208, %fd154, %fd160;
	fma.rn.f64 	%fd209, %fd153, %fd159, %fd208;
	fma.rn.f64 	%fd210, %fd155, %fd161, %fd209;
	abs.f64 	%fd211, %fd210;
	mul.f64 	%fd213, %fd157, %fd160;
	fma.rn.f64 	%fd214, %fd156, %fd159, %fd213;
	fma.rn.f64 	%fd215, %fd158, %fd161, %fd214;
	abs.f64 	%fd216, %fd215;
	setp.lt.f64 	%p16, %fd207, 0d3DDB7CDFD9D7BDBB;
	setp.lt.f64 	%p17, %fd211, 0d3DDB7CDFD9D7BDBB;
	and.pred  	%p18, %p16, %p17;
	setp.lt.f64 	%p19, %fd216, 0d3DDB7CDFD9D7BDBB;
	and.pred  	%p20, %p18, %p19;
	selp.u16 	%rs10, 1, 0, %p20;
	st.shared.u8 	[_ZZ32compute_mic_neighbours_full_implPKdS0_PKbmdPmS3_PiPdS5_bbbE20shared_is_orthogonal], %rs10;
$L__BB0_12:
	bar.sync 	0;
	setp.le.u64 	%p21, %rd21, %rd8;
	@%p21 bra 	$L__BB0_56;
	mad.lo.s64 	%rd34, %rd8, 24, %rd7;
	ld.global.f64 	%fd2, [%rd34];
	ld.global.f64 	%fd3, [%rd34+8];
	ld.global.f64 	%fd4, [%rd34+16];
	and.b32  	%r88, %r1, 31;
	cvt.u64.u32 	%rd61, %r88;
	setp.le.u64 	%p22, %rd21, %rd61;
	@%p22 bra 	$L__BB0_56;
	ld.shared.u8 	%rs11, [_ZZ32compute_mic_neighbours_full_implPKdS0_PKbmdPmS3_PiPdS5_bbbE20shared_is_orthogonal];
	ld.shared.f64 	%fd5, [_ZZ32compute_mic_neighbours_full_implPKdS0_PKbmdPmS3_PiPdS5_bbbE14shared_inv_box_$_0];
	ld.shared.f64 	%fd6, [_ZZ32compute_mic_neighbours_full_implPKdS0_PKbmdPmS3_PiPdS5_bbbE14shared_inv_box_$_3];
	ld.shared.f64 	%fd7, [_ZZ32compute_mic_neighbours_full_implPKdS0_PKbmdPmS3_PiPdS5_bbbE14shared_inv_box_$_6];
	ld.shared.f64 	%fd8, [_ZZ32compute_mic_neighbours_full_implPKdS0_PKbmdPmS3_PiPdS5_bbbE14shared_inv_box_$_1];
	ld.shared.f64 	%fd9, [_ZZ32compute_mic_neighbours_full_implPKdS0_PKbmdPmS3_PiPdS5_bbbE14shared_inv_box_$_4];
	ld.shared.f64 	%fd10, [_ZZ32compute_mic_neighbours_full_implPKdS0_PKbmdPmS3_PiPdS5_bbbE14shared_inv_box_$_7];
	ld.shared.f64 	%fd11, [_ZZ32compute_mic_neighbours_full_implPKdS0_PKbmdPmS3_PiPdS5_bbbE14shared_inv_box_$_2];
	ld.shared.f64 	%fd12, [_ZZ32compute_mic_neighbours_full_implPKdS0_PKbmdPmS3_PiPdS5_bbbE14shared_inv_box_$_5];
	ld.shared.f64 	%fd13, [_ZZ32compute_mic_neighbours_full_implPKdS0_PKbmdPmS3_PiPdS5_bbbE14shared_inv_box_$_8];
	setp.ne.s16 	%p23, %rs11, 0;
	ld.shared.f64 	%fd14, [_ZZ32compute_mic_neighbours_full_implPKdS0_PKbmdPmS3_PiPdS5_bbbE10shared_box];
	ld.shared.f64 	%fd15, [_ZZ32compute_mic_neighbours_full_implPKdS0_PKbmdPmS3_PiPdS5_bbbE10shared_box+24];
	ld.shared.f64 	%fd16, [_ZZ32compute_mic_neighbours_full_implPKdS0_PKbmdPmS3_PiPdS5_bbbE10shared_box+48];
	ld.shared.f64 	%fd17, [_ZZ32compute_mic_neighbours_full_implPKdS0_PKbmdPmS3_PiPdS5_bbbE10shared_box+8];
	ld.shared.f64 	%fd18, [_ZZ32compute_mic_neighbours_full_implPKdS0_PKbmdPmS3_PiPdS5_bbbE10shared_box+32];
	ld.shared.f64 	%fd19, [_ZZ32compute_mic_neighbours_full_implPKdS0_PKbmdPmS3_PiPdS5_bbbE10shared_box+56];
	ld.shared.f64 	%fd20, [_ZZ32compute_mic_neighbours_full_implPKdS0_PKbmdPmS3_PiPdS5_bbbE10shared_box+16];
	ld.shared.f64 	%fd21, [_ZZ32compute_mic_neighbours_full_implPKdS0_PKbmdPmS3_PiPdS5_bbbE10shared_box+40];
	ld.shared.f64 	%fd22, [_ZZ32compute_mic_neighbours_full_implPKdS0_PKbmdPmS3_PiPdS5_bbbE10shared_box+64];
	@%p23 bra 	$L__BB0_43;
$L__BB0_15:
	mad.lo.s64 	%rd52, %rd61, 24, %rd7;
	ld.global.f64 	%fd299, [%rd52];
	ld.global.f64 	%fd300, [%rd52+8];
	ld.global.f64 	%fd301, [%rd52+16];
	sub.f64 	%fd302, %fd299, %fd2;
	sub.f64 	%fd303, %fd300, %fd3;
	sub.f64 	%fd304, %fd301, %fd4;
	mul.f64 	%fd305, %fd303, %fd6;
	fma.rn.f64 	%fd306, %fd302, %fd5, %fd305;
	fma.rn.f64 	%fd23, %fd304, %fd7, %fd306;
	mul.f64 	%fd307, %fd303, %fd9;
	fma.rn.f64 	%fd308, %fd302, %fd8, %fd307;
	fma.rn.f64 	%fd24, %fd304, %fd10, %fd308;
	mul.f64 	%fd309, %fd303, %fd12;
	fma.rn.f64 	%fd310, %fd302, %fd11, %fd309;
	fma.rn.f64 	%fd25, %fd304, %fd13, %fd310;
	ld.global.s8 	%r12, [%rd6];
	mov.f64 	%fd311, 0d3FE0000000000000;
	copysign.f64 	%fd312, %fd23, %fd311;
	add.rz.f64 	%fd313, %fd23, %fd312;
	cvt.rzi.f64.f64 	%fd314, %fd313;
	cvt.rzi.s32.f64 	%r108, %fd314;
	mul.lo.s32 	%r127, %r108, %r12;
	ld.global.s8 	%r109, [%rd6+1];
	copysign.f64 	%fd315, %fd24, %fd311;
	add.rz.f64 	%fd316, %fd24, %fd315;
	cvt.rzi.f64.f64 	%fd317, %fd316;
	cvt.rzi.s32.f64 	%r110, %fd317;
	mul.lo.s32 	%r128, %r110, %r109;
	ld.global.s8 	%r111, [%rd6+2];
	copysign.f64 	%fd318, %fd25, %fd311;
	add.rz.f64 	%fd319, %fd25, %fd318;
	cvt.rzi.f64.f64 	%fd320, %fd319;
	cvt.rzi.s32.f64 	%r112, %fd320;
	mul.lo.s32 	%r129, %r112, %r111;
	add.s32 	%r113, %r128, -1;
	mul.lo.s32 	%r16, %r113, %r109;
	cvt.rn.f64.s32 	%fd321, %r16;
	sub.f64 	%fd322, %fd24, %fd321;
	mul.f64 	%fd26, %fd322, %fd18;
	mul.f64 	%fd27, %fd322, %fd21;
	add.s32 	%r114, %r129, -1;
	mul.lo.s32 	%r17, %r114, %r111;
	cvt.rn.f64.s32 	%fd323, %r17;
	sub.f64 	%fd324, %fd25, %fd323;
	mul.f64 	%fd28, %fd16, %fd324;
	mul.f64 	%fd29, %fd324, %fd19;
	mul.f64 	%fd30, %fd324, %fd22;
	mul.lo.s32 	%r18, %r129, %r111;
	cvt.rn.f64.s32 	%fd325, %r18;
	sub.f64 	%fd326, %fd25, %fd325;
	mul.f64 	%fd31, %fd16, %fd326;
	mul.f64 	%fd32, %fd326, %fd19;
	mul.f64 	%fd33, %fd326, %fd22;
	add.s32 	%r19, %r18, %r111;
	cvt.rn.f64.s32 	%fd327, %r19;
	sub.f64 	%fd328, %fd25, %fd327;
	mul.f64 	%fd34, %fd16, %fd328;
	mul.f64 	%fd35, %fd328, %fd19;
	mul.f64 	%fd36, %fd328, %fd22;
	mul.lo.s32 	%r20, %r128, %r109;
	add.s32 	%r21, %r20, %r109;
	add.s32 	%r115, %r127, -1;
	mul.lo.s32 	%r122, %r115, %r12;
	mov.f64 	%fd398, 0d46293E5939A08CEA;
	mov.b32 	%r123, 0;
$L__BB0_16:
	cvt.rn.f64.s32 	%fd329, %r122;
	sub.f64 	%fd330, %fd23, %fd329;
	mul.f64 	%fd38, %fd14, %fd330;
	mul.f64 	%fd39, %fd330, %fd17;
	mul.f64 	%fd40, %fd330, %fd20;
	cvt.rn.f64.s32 	%fd331, %r16;
	sub.f64 	%fd332, %fd24, %fd331;
	fma.rn.f64 	%fd41, %fd15, %fd332, %fd38;
	add.f64 	%fd42, %fd39, %fd26;
	add.f64 	%fd43, %fd40, %fd27;
	add.f64 	%fd333, %fd41, %fd28;
	add.f64 	%fd334, %fd42, %fd29;
	add.f64 	%fd335, %fd43, %fd30;
	mul.f64 	%fd336, %fd334, %fd334;
	fma.rn.f64 	%fd337, %fd333, %fd333, %fd336;
	fma.rn.f64 	%fd44, %fd335, %fd335, %fd337;
	setp.geu.f64 	%p37, %fd44, %fd398;
	@%p37 bra 	$L__BB0_18;
	mov.u32 	%r127, %r122;
	mov.u32 	%r128, %r16;
	mov.u32 	%r129, %r17;
	mov.f64 	%fd398, %fd44;
$L__BB0_18:
	add.f64 	%fd338, %fd41, %fd31;
	add.f64 	%fd339, %fd42, %fd32;
	add.f64 	%fd340, %fd43, %fd33;
	mul.f64 	%fd341, %fd339, %fd339;
	fma.rn.f64 	%fd342, %fd338, %fd338, %fd341;
	fma.rn.f64 	%fd46, %fd340, %fd340, %fd342;
	setp.geu.f64 	%p38, %fd46, %fd398;
	@%p38 bra 	$L__BB0_20;
	mov.u32 	%r127, %r122;
	mov.u32 	%r128, %r16;
	mov.u32 	%r129, %r18;
	mov.f64 	%fd398, %fd46;
$L__BB0_20:
	add.f64 	%fd343, %fd41, %fd34;
	add.f64 	%fd344, %fd42, %fd35;
	add.f64 	%fd345, %fd43, %fd36;
	mul.f64 	%fd346, %fd344, %fd344;
	fma.rn.f64 	%fd347, %fd343, %fd343, %fd346;
	fma.rn.f64 	%fd48, %fd345, %fd345, %fd347;
	setp.geu.f64 	%p39, %fd48, %fd398;
	@%p39 bra 	$L__BB0_22;
	mov.u32 	%r127, %r122;
	mov.u32 	%r128, %r16;
	mov.u32 	%r129, %r19;
	mov.f64 	%fd398, %fd48;
$L__BB0_22:
	cvt.rn.f64.s32 	%fd348, %r20;
	sub.f64 	%fd349, %fd24, %fd348;
	fma.rn.f64 	%fd50, %fd15, %fd349, %fd38;
	fma.rn.f64 	%fd51, %fd349, %fd18, %fd39;
	fma.rn.f64 	%fd52, %fd349, %fd21, %fd40;
	add.f64 	%fd350, %fd50, %fd28;
	add.f64 	%fd351, %fd51, %fd29;
	add.f64 	%fd352, %fd52, %fd30;
	mul.f64 	%fd353, %fd351, %fd351;
	fma.rn.f64 	%fd354, %fd350, %fd350, %fd353;
	fma.rn.f64 	%fd53, %fd352, %fd352, %fd354;
	setp.geu.f64 	%p40, %fd53, %fd398;
	@%p40 bra 	$L__BB0_24;
	mov.u32 	%r127, %r122;
	mov.u32 	%r128, %r20;
	mov.u32 	%r129, %r17;
	mov.f64 	%fd398, %fd53;
$L__BB0_24:
	add.f64 	%fd355, %fd50, %fd31;
	add.f64 	%fd356, %fd51, %fd32;
	add.f64 	%fd357, %fd52, %fd33;
	mul.f64 	%fd358, %fd356, %fd356;
	fma.rn.f64 	%fd359, %fd355, %fd355, %fd358;
	fma.rn.f64 	%fd55, %fd357, %fd357, %fd359;
	setp.geu.f64 	%p41, %fd55, %fd398;
	@%p41 bra 	$L__BB0_26;
	mov.u32 	%r127, %r122;
	mov.u32 	%r128, %r20;
	mov.u32 	%r129, %r18;
	mov.f64 	%fd398, %fd55;
$L__BB0_26:
	add.f64 	%fd360, %fd50, %fd34;
	add.f64 	%fd361, %fd51, %fd35;
	add.f64 	%fd362, %fd52, %fd36;
	mul.f64 	%fd363, %fd361, %fd361;
	fma.rn.f64 	%fd364, %fd360, %fd360, %fd363;
	fma.rn.f64 	%fd57, %fd362, %fd362, %fd364;
	setp.geu.f64 	%p42, %fd57, %fd398;
	@%p42 bra 	$L__BB0_28;
	mov.u32 	%r127, %r122;
	mov.u32 	%r128, %r20;
	mov.u32 	%r129, %r19;
	mov.f64 	%fd398, %fd57;
$L__BB0_28:
	cvt.rn.f64.s32 	%fd365, %r21;
	sub.f64 	%fd366, %fd24, %fd365;
	fma.rn.f64 	%fd59, %fd15, %fd366, %fd38;
	fma.rn.f64 	%fd60, %fd366, %fd18, %fd39;
	fma.rn.f64 	%fd61, %fd366, %fd21, %fd40;
	add.f64 	%fd367, %fd59, %fd28;
	add.f64 	%fd368, %fd60, %fd29;
	add.f64 	%fd369, %fd61, %fd30;
	mul.f64 	%fd370, %fd368, %fd368;
	fma.rn.f64 	%fd371, %fd367, %fd367, %fd370;
	fma.rn.f64 	%fd62, %fd369, %fd369, %fd371;
	setp.geu.f64 	%p43, %fd62, %fd398;
	@%p43 bra 	$L__BB0_30;
	mov.u32 	%r127, %r122;
	mov.u32 	%r128, %r21;
	mov.u32 	%r129, %r17;
	mov.f64 	%fd398, %fd62;
$L__BB0_30:
	add.f64 	%fd372, %fd59, %fd31;
	add.f64 	%fd373, %fd60, %fd32;
	add.f64 	%fd374, %fd61, %fd33;
	mul.f64 	%fd375, %fd373, %fd373;
	fma.rn.f64 	%fd376, %fd372, %fd372, %fd375;
	fma.rn.f64 	%fd64, %fd374, %fd374, %fd376;
	setp.geu.f64 	%p44, %fd64, %fd398;
	@%p44 bra 	$L__BB0_32;
	mov.u32 	%r127, %r122;
	mov.u32 	%r128, %r21;
	mov.u32 	%r129, %r18;
	mov.f64 	%fd398, %fd64;
$L__BB0_32:
	add.f64 	%fd377, %fd59, %fd34;
	add.f64 	%fd378, %fd60, %fd35;
	add.f64 	%fd379, %fd61, %fd36;
	mul.f64 	%fd380, %fd378, %fd378;
	fma.rn.f64 	%fd381, %fd377, %fd377, %fd380;
	fma.rn.f64 	%fd66, %fd379, %fd379, %fd381;
	setp.geu.f64 	%p45, %fd66, %fd398;
	@%p45 bra 	$L__BB0_34;
	mov.u32 	%r127, %r122;
	mov.u32 	%r128, %r21;
	mov.u32 	%r129, %r19;
	mov.f64 	%fd398, %fd66;
$L__BB0_34:
	add.s32 	%r123, %r123, 1;
	add.s32 	%r122, %r122, %r12;
	setp.ne.s32 	%p46, %r123, 3;
	@%p46 bra 	$L__BB0_16;
	cvt.rn.f64.s32 	%fd382, %r127;
	sub.f64 	%fd383, %fd23, %fd382;
	cvt.rn.f64.s32 	%fd384, %r128;
	sub.f64 	%fd385, %fd24, %fd384;
	cvt.rn.f64.s32 	%fd386, %r129;
	sub.f64 	%fd387, %fd25, %fd386;
	mul.f64 	%fd388, %fd385, %fd15;
	fma.rn.f64 	%fd389, %fd383, %fd14, %fd388;
	fma.rn.f64 	%fd68, %fd387, %fd16, %fd389;
	mul.f64 	%fd390, %fd385, %fd18;
	fma.rn.f64 	%fd391, %fd383, %fd17, %fd390;
	fma.rn.f64 	%fd69, %fd387, %fd19, %fd391;
	mul.f64 	%fd392, %fd385, %fd21;
	fma.rn.f64 	%fd393, %fd383, %fd20, %fd392;
	fma.rn.f64 	%fd70, %fd387, %fd22, %fd393;
	mul.f64 	%fd394, %fd69, %fd69;
	fma.rn.f64 	%fd395, %fd68, %fd68, %fd394;
	fma.rn.f64 	%fd71, %fd70, %fd70, %fd395;
	setp.geu.f64 	%p47, %fd71, %fd1;
	setp.leu.f64 	%p48, %fd71, 0d0000000000000000;
	or.pred  	%p49, %p47, %p48;
	@%p49 bra 	$L__BB0_42;
	ld.param.s8 	%rs13, [_Z32compute_mic_neighbours_full_implPKdS0_PKbmdPmS3_PiPdS5_bbb_param_10];
	setp.eq.s16 	%p50, %rs13, 0;
	atom.global.add.u64 	%rd11, [%rd5], 1;
	shl.b64 	%rd53, %rd11, 4;
	add.s64 	%rd54, %rd4, %rd53;
	st.global.u64 	[%rd54], %rd8;
	st.global.u64 	[%rd54+8], %rd61;
	@%p50 bra 	$L__BB0_38;
	mad.lo.s64 	%rd55, %rd11, 12, %rd3;
	neg.s32 	%r116, %r127;
	st.global.u32 	[%rd55], %r116;
	neg.s32 	%r117, %r128;
	st.global.u32 	[%rd55+4], %r117;
	neg.s32 	%r118, %r129;
	st.global.u32 	[%rd55+8], %r118;
$L__BB0_38:
	setp.eq.s16 	%p51, %rs5, 0;
	@%p51 bra 	$L__BB0_40;
	mad.lo.s64 	%rd56, %rd11, 24, %rd2;
	st.global.f64 	[%rd56], %fd68;
	st.global.f64 	[%rd56+8], %fd69;
	st.global.f64 	[%rd56+16], %fd70;
$L__BB0_40:
	setp.eq.s16 	%p52, %rs4, 0;
	@%p52 bra 	$L__BB0_42;
	sqrt.rn.f64 	%fd396, %fd71;
	shl.b64 	%rd57, %rd11, 3;
	add.s64 	%rd58, %rd1, %rd57;
	st.global.f64 	[%rd58], %fd396;
$L__BB0_42:
	add.s64 	%rd61, %rd61, 32;
	setp.lt.u64 	%p53, %rd61, %rd21;
	@%p53 bra 	$L__BB0_15;
	bra.uni 	$L__BB0_56;
$L__BB0_43:
	ld.param.s8 	%rs12, [_Z32compute_mic_neighbours_full_implPKdS0_PKbmdPmS3_PiPdS5_bbb_param_10];
	setp.eq.s16 	%p24, %rs12, 0;
	@%p24 bra 	$L__BB0_44;
	bra.uni 	$L__BB0_50;
$L__BB0_44:
	mad.lo.s64 	%rd46, %rd61, 24, %rd7;
	ld.global.f64 	%fd258, [%rd46];
	ld.global.f64 	%fd259, [%rd46+8];
	ld.global.f64 	%fd260, [%rd46+16];
	sub.f64 	%fd261, %fd258, %fd2;
	sub.f64 	%fd262, %fd259, %fd3;
	sub.f64 	%fd263, %fd260, %fd4;
	mul.f64 	%fd264, %fd262, %fd6;
	fma.rn.f64 	%fd265, %fd261, %fd5, %fd264;
	fma.rn.f64 	%fd266, %fd263, %fd7, %fd265;
	mul.f64 	%fd267, %fd262, %fd9;
	fma.rn.f64 	%fd268, %fd261, %fd8, %fd267;
	fma.rn.f64 	%fd269, %fd263, %fd10, %fd268;
	mul.f64 	%fd270, %fd262, %fd12;
	fma.rn.f64 	%fd271, %fd261, %fd11, %fd270;
	fma.rn.f64 	%fd272, %fd263, %fd13, %fd271;
	ld.global.s8 	%r98, [%rd6];
	mov.f64 	%fd273, 0d3FE0000000000000;
	copysign.f64 	%fd274, %fd266, %fd273;
	add.rz.f64 	%fd275, %fd266, %fd274;
	cvt.rzi.f64.f64 	%fd276, %fd275;
	cvt.rzi.s32.f64 	%r99, %fd276;
	mul.lo.s32 	%r100, %r99, %r98;
	ld.global.s8 	%r101, [%rd6+1];
	copysign.f64 	%fd277, %fd269, %fd273;
	add.rz.f64 	%fd278, %fd269, %fd277;
	cvt.rzi.f64.f64 	%fd279, %fd278;
	cvt.rzi.s32.f64 	%r102, %fd279;
	mul.lo.s32 	%r103, %r102, %r101;
	ld.global.s8 	%r104, [%rd6+2];
	copysign.f64 	%fd280, %fd272, %fd273;
	add.rz.f64 	%fd281, %fd272, %fd280;
	cvt.rzi.f64.f64 	%fd282, %fd281;
	cvt.rzi.s32.f64 	%r105, %fd282;
	mul.lo.s32 	%r106, %r105, %r104;
	cvt.rn.f64.s32 	%fd283, %r100;
	sub.f64 	%fd284, %fd266, %fd283;
	cvt.rn.f64.s32 	%fd285, %r103;
	sub.f64 	%fd286, %fd269, %fd285;
	cvt.rn.f64.s32 	%fd287, %r106;
	sub.f64 	%fd288, %fd272, %fd287;
	mul.f64 	%fd289, %fd286, %fd15;
	fma.rn.f64 	%fd290, %fd284, %fd14, %fd289;
	fma.rn.f64 	%fd72, %fd288, %fd16, %fd290;
	mul.f64 	%fd291, %fd286, %fd18;
	fma.rn.f64 	%fd292, %fd284, %fd17, %fd291;
	fma.rn.f64 	%fd73, %fd288, %fd19, %fd292;
	mul.f64 	%fd293, %fd286, %fd21;
	fma.rn.f64 	%fd294, %fd284, %fd20, %fd293;
	fma.rn.f64 	%fd74, %fd288, %fd22, %fd294;
	mul.f64 	%fd295, %fd73, %fd73;
	fma.rn.f64 	%fd296, %fd72, %fd72, %fd295;
	fma.rn.f64 	%fd75, %fd74, %fd74, %fd296;
	setp.geu.f64 	%p31, %fd75, %fd1;
	setp.leu.f64 	%p32, %fd75, 0d0000000000000000;
	or.pred  	%p33, %p31, %p32;
	@%p33 bra 	$L__BB0_49;
	setp.eq.s16 	%p34, %rs5, 0;
	atom.global.add.u64 	%rd14, [%rd5], 1;
	shl.b64 	%rd47, %rd14, 4;
	add.s64 	%rd48, %rd4, %rd47;
	st.global.u64 	[%rd48], %rd8;
	st.global.u64 	[%rd48+8], %rd61;
	@%p34 bra 	$L__BB0_47;
	mad.lo.s64 	%rd49, %rd14, 24, %rd2;
	st.global.f64 	[%rd49], %fd72;
	st.global.f64 	[%rd49+8], %fd73;
	st.global.f64 	[%rd49+16], %fd74;
$L__BB0_47:
	setp.eq.s16 	%p35, %rs4, 0;
	@%p35 bra 	$L__BB0_49;
	sqrt.rn.f64 	%fd297, %fd75;
	shl.b64 	%rd50, %rd14, 3;
	add.s64 	%rd51, %rd1, %rd50;
	st.global.f64 	[%rd51], %fd297;
$L__BB0_49:
	add.s64 	%rd61, %rd61, 32;
	setp.lt.u64 	%p36, %rd61, %rd21;
	@%p36 bra 	$L__BB0_44;
	bra.uni 	$L__BB0_56;
$L__BB0_50:
	mad.lo.s64 	%rd35, %rd61, 24, %rd7;
	ld.global.f64 	%fd218, [%rd35];
	ld.global.f64 	%fd219, [%rd35+8];
	ld.global.f64 	%fd220, [%rd35+16];
	sub.f64 	%fd221, %fd218, %fd2;
	sub.f64 	%fd222, %fd219, %fd3;
	sub.f64 	%fd223, %fd220, %fd4;
	mul.f64 	%fd224, %fd222, %fd6;
	fma.rn.f64 	%fd225, %fd221, %fd5, %fd224;
	fma.rn.f64 	%fd226, %fd223, %fd7, %fd225;
	mul.f64 	%fd227, %fd222, %fd9;
	fma.rn.f64 	%fd228, %fd221, %fd8, %fd227;
	fma.rn.f64 	%fd229, %fd223, %fd10, %fd228;
	mul.f64 	%fd230, %fd222, %fd12;
	fma.rn.f64 	%fd231, %fd221, %fd11, %fd230;
	fma.rn.f64 	%fd232, %fd223, %fd13, %fd231;
	ld.global.s8 	%r89, [%rd6];
	mov.f64 	%fd233, 0d3FE0000000000000;
	copysign.f64 	%fd234, %fd226, %fd233;
	add.rz.f64 	%fd235, %fd226, %fd234;
	cvt.rzi.f64.f64 	%fd236, %fd235;
	cvt.rzi.s32.f64 	%r90, %fd236;
	mul.lo.s32 	%r57, %r90, %r89;
	ld.global.s8 	%r91, [%rd6+1];
	copysign.f64 	%fd237, %fd229, %fd233;
	add.rz.f64 	%fd238, %fd229, %fd237;
	cvt.rzi.f64.f64 	%fd239, %fd238;
	cvt.rzi.s32.f64 	%r92, %fd239;
	mul.lo.s32 	%r58, %r92, %r91;
	ld.global.s8 	%r93, [%rd6+2];
	copysign.f64 	%fd240, %fd232, %fd233;
	add.rz.f64 	%fd241, %fd232, %fd240;
	cvt.rzi.f64.f64 	%fd242, %fd241;
	cvt.rzi.s32.f64 	%r94, %fd242;
	mul.lo.s32 	%r59, %r94, %r93;
	cvt.rn.f64.s32 	%fd243, %r57;
	sub.f64 	%fd244, %fd226, %fd243;
	cvt.rn.f64.s32 	%fd245, %r58;
	sub.f64 	%fd246, %fd229, %fd245;
	cvt.rn.f64.s32 	%fd247, %r59;
	sub.f64 	%fd248, %fd232, %fd247;
	mul.f64 	%fd249, %fd246, %fd15;
	fma.rn.f64 	%fd250, %fd244, %fd14, %fd249;
	fma.rn.f64 	%fd76, %fd248, %fd16, %fd250;
	mul.f64 	%fd251, %fd246, %fd18;
	fma.rn.f64 	%fd252, %fd244, %fd17, %fd251;
	fma.rn.f64 	%fd77, %fd248, %fd19, %fd252;
	mul.f64 	%fd253, %fd246, %fd21;
	fma.rn.f64 	%fd254, %fd244, %fd20, %fd253;
	fma.rn.f64 	%fd78, %fd248, %fd22, %fd254;
	mul.f64 	%fd255, %fd77, %fd77;
	fma.rn.f64 	%fd256, %fd76, %fd76, %fd255;
	fma.rn.f64 	%fd79, %fd78, %fd78, %fd256;
	setp.geu.f64 	%p25, %fd79, %fd1;
	setp.leu.f64 	%p26, %fd79, 0d0000000000000000;
	or.pred  	%p27, %p25, %p26;
	@%p27 bra 	$L__BB0_55;
	setp.eq.s16 	%p28, %rs5, 0;
	neg.s32 	%r95, %r59;
	neg.s32 	%r96, %r58;
	neg.s32 	%r97, %r57;
	atom.global.add.u64 	%rd17, [%rd5], 1;
	shl.b64 	%rd36, %rd17, 4;
	add.s64 	%rd37, %rd4, %rd36;
	st.global.u64 	[%rd37], %rd8;
	st.global.u64 	[%rd37+8], %rd61;
	mad.lo.s64 	%rd38, %rd17, 12, %rd3;
	st.global.u32 	[%rd38], %r97;
	mul.lo.s64 	%rd18, %rd17, 3;
	shl.b64 	%rd39, %rd18, 2;
	add.s64 	%rd40, %rd3, %rd39;
	st.global.u32 	[%rd40+4], %r96;
	st.global.u32 	[%rd40+8], %r95;
	@%p28 bra 	$L__BB0_53;
	mad.lo.s64 	%rd41, %rd17, 24, %rd2;
	st.global.f64 	[%rd41], %fd76;
	shl.b64 	%rd42, %rd18, 3;
	add.s64 	%rd43, %rd2, %rd42;
	st.global.f64 	[%rd43+8], %fd77;
	st.global.f64 	[%rd43+16], %fd78;
$L__BB0_53:
	setp.eq.s16 	%p29, %rs4, 0;
	@%p29 bra 	$L__BB0_55;
	sqrt.rn.f64 	%fd257, %fd79;
	shl.b64 	%rd44, %rd17, 3;
	add.s64 	%rd45, %rd1, %rd44;
	st.global.f64 	[%rd45], %fd257;
$L__BB0_55:
	add.s64 	%rd61, %rd61, 32;
	setp.lt.u64 	%p30, %rd61, %rd21;
	@%p30 bra 	$L__BB0_50;
$L__BB0_56:
	ret;

}
	// .globl	_Z32compute_mic_neighbours_half_implPKdS0_PKbmdPmS3_PiPdS5_bbb
.visible .entry _Z32compute_mic_neighbours_half_implPKdS0_PKbmdPmS3_PiPdS5_bbb(
	.param .u64 .ptr .align 1 _Z32compute_mic_neighbours_half_implPKdS0_PKbmdPmS3_PiPdS5_bbb_param_0,
	.param .u64 .ptr .align 1 _Z32compute_mic_neighbours_half_implPKdS0_PKbmdPmS3_PiPdS5_bbb_param_1,
	.param .u64 .ptr .align 1 _Z32compute_mic_neighbours_half_implPKdS0_PKbmdPmS3_PiPdS5_bbb_param_2,
	.param .u64 _Z32compute_mic_neighbours_half_implPKdS0_PKbmdPmS3_PiPdS5_bbb_param_3,
	.param .f64 _Z32compute_mic_neighbours_half_implPKdS0_PKbmdPmS3_PiPdS5_bbb_param_4,
	.param .u64 .ptr .align 1 _Z32compute_mic_neighbours_half_implPKdS0_PKbmdPmS3_PiPdS5_bbb_param_5,
	.param .u64 .ptr .align 1 _Z32compute_mic_neighbours_half_implPKdS0_PKbmdPmS3_PiPdS5_bbb_param_6,
	.param .u64 .ptr .align 1 _Z32compute_mic_neighbours_half_implPKdS0_PKbmdPmS3_PiPdS5_bbb_param_7,
	.param .u64 .ptr .align 1 _Z32compute_mic_neighbours_half_implPKdS0_PKbmdPmS3_PiPdS5_bbb_param_8,
	.param .u64 .ptr .align 1 _Z32compute_mic_neighbours_half_implPKdS0_PKbmdPmS3_PiPdS5_bbb_param_9,
	.param .u8 _Z32compute_mic_neighbours_half_implPKdS0_PKbmdPmS3_PiPdS5_bbb_param_10,
	.param .u8 _Z32compute_mic_neighbours_half_implPKdS0_PKbmdPmS3_PiPdS5_bbb_param_11,
	.param .u8 _Z32compute_mic_neighbours_half_implPKdS0_PKbmdPmS3_PiPdS5_bbb_param_12
)
{
	.reg .pred 	%p<40>;
	.reg .b16 	%rs<15>;
	.reg .b32 	%r<138>;
	.reg .b64 	%rd<50>;
	.reg .b64 	%fd<322>;
	// demoted variable
	.shared .align 8 .b8 _ZZ32compute_mic_neighbours_half_implPKdS0_PKbmdPmS3_PiPdS5_bbbE10shared_box[72];
	// demoted variable
	.shared .align 8 .f64 _ZZ32compute_mic_neighbours_half_implPKdS0_PKbmdPmS3_PiPdS5_bbbE14shared_inv_box_$_0;
	// demoted variable
	.shared .align 8 .f64 _ZZ32compute_mic_neighbours_half_implPKdS0_PKbmdPmS3_PiPdS5_bbbE14shared_inv_box_$_1;
	// demoted variable
	.shared .align 8 .f64 _ZZ32compute_mic_neighbours_half_implPKdS0_PKbmdPmS3_PiPdS5_bbbE14shared_inv_box_$_2;
	// demoted variable
	.shared .align 8 .f64 _ZZ32compute_mic_neighbours_half_implPKdS0_PKbmdPmS3_PiPdS5_bbbE14shared_inv_box_$_3;
	// demoted variable
	.shared .align 8 .f64 _ZZ32compute_mic_neighbours_half_implPKdS0_PKbmdPmS3_PiPdS5_bbbE14shared_inv_box_$_4;
	// demoted variable
	.shared .align 8 .f64 _ZZ32compute_mic_neighbours_half_implPKdS0_PKbmdPmS3_PiPdS5_bbbE14shared_inv_box_$_5;
	// demoted variable
	.shared .align 8 .f64 _ZZ32compute_mic_neighbours_half_implPKdS0_PKbmdPmS3_PiPdS5_bbbE14shared_inv_box_$_6;
	// demoted variable
	.shared .align 8 .f64 _ZZ32compute_mic_neighbours_half_implPKdS0_PKbmdPmS3_PiPdS5_bbbE14shared_inv_box_$_7;
	// demoted variable
	.shared .align 8 .f64 _ZZ32compute_mic_neighbours_half_implPKdS0_PKbmdPmS3_PiPdS5_bbbE14shared_inv_box_$_8;
	// demoted variable
	.shared .align 1 .u8 _ZZ32compute_mic_neighbours_half_implPKdS0_PKbmdPmS3_PiPdS5_bbbE20shared_is_orthogonal;
	ld.param.u64 	%rd7, [_Z32compute_mic_neighbours_half_implPKdS0_PKbmdPmS3_PiPdS5_bbb_param_0];
	ld.param.u64 	%rd8, [_Z32compute_mic_neighbours_half_implPKdS0_PKbmdPmS3_PiPdS5_bbb_param_1];
	ld.param.u64 	%rd14, [_Z32compute_mic_neighbours_half_implPKdS0_PKbmdPmS3_PiPdS5_bbb_param_2];
	ld.param.u64 	%rd15, [_Z32compute_mic_neighbours_half_implPKdS0_PKbmdPmS3_PiPdS5_bbb_param_3];
	cvta.to.global.u64 	%rd1, %rd14;
	mov.u32 	%r62, %ctaid.x;
	mov.u32 	%r63, %ntid.x;
	mov.u32 	%r1, %tid.x;
	mad.lo.s32 	%r64, %r62, %r63, %r1;
	cvt.u64.u32 	%rd2, %r64;
	add.s64 	%rd16, %rd15, -1;
	mul.lo.s64 	%rd3, %rd16, %rd15;
	setp.gt.u32 	%p2, %r1, 2;
	@%p2 bra 	$L__BB1_2;
	cvta.to.global.u64 	%rd17, %rd8;
	mul.lo.s32 	%r65, %r1, 3;
	mul.wide.u32 	%rd18, %r65, 8;
	add.s64 	%rd19, %rd17, %rd18;
	ld.global.f64 	%fd58, [%rd19];
	ld.global.f64 	%fd59, [%rd19+8];
	ld.global.f64 	%fd60, [%rd19+16];
	mov.u32 	%r66, _ZZ32compute_mic_neighbours_half_implPKdS0_PKbmdPmS3_PiPdS5_bbbE10shared_box;
	mad.lo.s32 	%r67, %r1, 24, %r66;
	st.shared.f64 	[%r67], %fd58;
	st.shared.f64 	[%r67+8], %fd59;
	st.shared.f64 	[%r67+16], %fd60;
$L__BB1_2:
	bar.sync 	0;
	setp.ne.s32 	%p3, %r1, 0;
	@%p3 bra 	$L__BB1_12;
	ld.global.u8 	%rs1, [%rd1];
	setp.eq.s16 	%p4, %rs1, 0;
	setp.ne.s16 	%p6, %rs1, 0;
	selp.u32 	%r68, 1, 0, %p4;
	selp.u32 	%r69, 1, 0, %p6;
	selp.s32 	%r70, -1, 0, %p4;
	ld.global.u8 	%rs2, [%rd1+1];
	setp.eq.s16 	%p7, %rs2, 0;
	selp.b32 	%r71, 1, 2, %p4;
	selp.b32 	%r100, %r69, %r71, %p7;
	selp.b32 	%r9, %r70, %r68, %p7;
	or.pred  	%p1, %p7, %p4;
	selp.b32 	%r102, -1, 1, %p1;
	ld.global.u8 	%rs6, [%rd1+2];
	setp.eq.s16 	%p8, %rs6, 0;
	@%p8 bra 	$L__BB1_5;
	or.b16  	%rs8, %rs2, %rs1;
	and.b16  	%rs9, %rs8, 255;
	add.s32 	%r100, %r100, 1;
	setp.eq.s16 	%p9, %rs9, 0;
	selp.b32 	%r9, 2, %r9, %p9;
	selp.b32 	%r72, -1, 2, %p9;
	selp.b32 	%r102, %r72, 1, %p1;
$L__BB1_5:
	setp.eq.s32 	%p10, %r100, 2;
	@%p10 bra 	$L__BB1_10;
	setp.eq.s32 	%p11, %r100, 1;
	@%p11 bra 	$L__BB1_9;
	setp.ne.s32 	%p12, %r100, 0;
	@%p12 bra 	$L__BB1_11;
	mov.b64 	%rd20, 4607182418800017408;
	st.shared.u64 	[_ZZ32compute_mic_neighbours_half_implPKdS0_PKbmdPmS3_PiPdS5_bbbE10shared_box], %rd20;
	mov.b64 	%rd21, 0;
	st.shared.u64 	[_ZZ32compute_mic_neighbours_half_implPKdS0_PKbmdPmS3_PiPdS5_bbbE10shared_box+8], %rd21;
	st.shared.u64 	[_ZZ32compute_mic_neighbours_half_implPKdS0_PKbmdPmS3_PiPdS5_bbbE10shared_box+16], %rd21;
	st.shared.u64 	[_ZZ32compute_mic_neighbours_half_implPKdS0_PKbmdPmS3_PiPdS5_bbbE10shared_box+24], %rd21;
	st.shared.u64 	[_ZZ32compute_mic_neighbours_half_implPKdS0_PKbmdPmS3_PiPdS5_bbbE10shared_box+32], %rd20;
	st.shared.u64 	[_ZZ32compute_mic_neighbours_half_implPKdS0_PKbmdPmS3_PiPdS5_bbbE10shared_box+40], %rd21;
	st.shared.u64 	[_ZZ32compute_mic_neighbours_half_implPKdS0_PKbmdPmS3_PiPdS5_bbbE10shared_box+48], %rd21;
	st.shared.u64 	[_ZZ32compute_mic_neighbours_half_implPKdS0_PKbmdPmS3_PiPdS5_bbbE10shared_box+56], %rd21;
	st.shared.u64 	[_ZZ32compute_mic_neighbours_half_implPKdS0_PKbmdPmS3_PiPdS5_bbbE10shared_box+64], %rd20;
	bra.uni 	$L__BB1_11;
$L__BB1_9:
	mov.u32 	%r79, _ZZ32compute_mic_neighbours_half_implPKdS0_PKbmdPmS3_PiPdS5_bbbE10shared_box;
	mad.lo.s32 	%r80, %r9, 24, %r79;
	ld.shared.f64 	%fd83, [%r80];
	ld.shared.f64 	%fd84, [%r80+8];
	ld.shared.f64 	%fd85, [%r80+16];
	mul.f64 	%fd86, %fd84, %fd84;
	fma.rn.f64 	%fd87, %fd83, %fd83, %fd86;
	fma.rn.f64 	%fd88, %fd85, %fd85, %fd87;
	sqrt.rn.f64 	%fd89, %fd88;
	div.rn.f64 	%fd90, %fd83, %fd89;
	div.rn.f64 	%fd91, %fd84, %fd89;
	div.rn.f64 	%fd92, %fd85, %fd89;
	fma.rn.f64 	%fd93, %fd90, 0d0000000000000000, %fd91;
	fma.rn.f64 	%fd94, %fd92, 0d0000000000000000, %fd93;
	abs.f64 	%fd95, %fd94;
	setp.gt.f64 	%p13, %fd95, 0d3FECCCCCCCCCCCCD;
	selp.f64 	%fd96, 0d3FF0000000000000, 0d0000000000000000, %p13;
	selp.f64 	%fd97, 0d0000000000000000, 0d3FF0000000000000, %p13;
	mul.f64 	%fd98, %fd84, %fd96;
	mul.f64 	%fd99, %fd85, %fd97;
	sub.f64 	%fd100, %fd98, %fd99;
	mul.f64 	%fd101, %fd85, 0d0000000000000000;
	mul.f64 	%fd102, %fd83, %fd96;
	sub.f64 	%fd103, %fd101, %fd102;
	mul.f64 	%fd104, %fd83, %fd97;
	mul.f64 	%fd105, %fd84, 0d0000000000000000;
	sub.f64 	%fd106, %fd104, %fd105;
	mul.f64 	%fd107, %fd103, %fd103;
	fma.rn.f64 	%fd108, %fd100, %fd100, %fd107;
	fma.rn.f64 	%fd109, %fd106, %fd106, %fd108;
	sqrt.rn.f64 	%fd110, %fd109;
	div.rn.f64 	%fd111, %fd100, %fd110;
	div.rn.f64 	%fd112, %fd103, %fd110;
	div.rn.f64 	%fd113, %fd106, %fd110;
	mul.f64 	%fd114, %fd85, %fd112;
	mul.f64 	%fd115, %fd84, %fd113;
	sub.f64 	%fd116, %fd114, %fd115;
	mul.f64 	%fd117, %fd83, %fd113;
	mul.f64 	%fd118, %fd85, %fd111;
	sub.f64 	%fd119, %fd117, %fd118;
	mul.f64 	%fd120, %fd84, %fd111;
	mul.f64 	%fd121, %fd83, %fd112;
	sub.f64 	%fd122, %fd120, %fd121;
	mul.f64 	%fd123, %fd119, %fd119;
	fma.rn.f64 	%fd124, %fd116, %fd116, %fd123;
	fma.rn.f64 	%fd125, %fd122, %fd122, %fd124;
	sqrt.rn.f64 	%fd126, %fd125;
	div.rn.f64 	%fd127, %fd116, %fd126;
	div.rn.f64 	%fd128, %fd119, %fd126;
	div.rn.f64 	%fd129, %fd122, %fd126;
	add.s32 	%r81, %r9, 1;
	add.s32 	%r82, %r9, -2;
	setp.lt.u32 	%p14, %r81, 3;
	selp.b32 	%r83, %r81, %r82, %p14;
	mad.lo.s32 	%r84, %r83, 24, %r79;
	st.shared.f64 	[%r84], %fd127;
	st.shared.f64 	[%r84+8], %fd128;
	st.shared.f64 	[%r84+16], %fd129;
	add.s32 	%r85, %r9, 2;
	add.s32 	%r86, %r9, -1;
	setp.lt.u32 	%p15, %r85, 3;
	selp.b32 	%r87, %r85, %r86, %p15;
	mad.lo.s32 	%r88, %r87, 24, %r79;
	st.shared.f64 	[%r88], %fd111;
	st.shared.f64 	[%r88+8], %fd112;
	st.shared.f64 	[%r88+16], %fd113;
	bra.uni 	$L__BB1_11;
$L__BB1_10:
	mov.u32 	%r73, _ZZ32compute_mic_neighbours_half_implPKdS0_PKbmdPmS3_PiPdS5_bbbE10shared_box;
	mad.lo.s32 	%r74, %r9, 24, %r73;
	ld.shared.f64 	%fd61, [%r74];
	ld.shared.f64 	%fd62, [%r74+8];
	ld.shared.f64 	%fd63, [%r74+16];
	mad.lo.s32 	%r75, %r102, 24, %r73;
	ld.shared.f64 	%fd64, [%r75];
	ld.shared.f64 	%fd65, [%r75+8];
	ld.shared.f64 	%fd66, [%r75+16];
	mul.f64 	%fd67, %fd62, %fd66;
	mul.f64 	%fd68, %fd63, %fd65;
	sub.f64 	%fd69, %fd67, %fd68;
	mul.f64 	%fd70, %fd63, %fd64;
	mul.f64 	%fd71, %fd61, %fd66;
	sub.f64 	%fd72, %fd70, %fd71;
	mul.f64 	%fd73, %fd61, %fd65;
	mul.f64 	%fd74, %fd62, %fd64;
	sub.f64 	%fd75, %fd73, %fd74;
	mul.f64 	%fd76, %fd72, %fd72;
	fma.rn.f64 	%fd77, %fd69, %fd69, %fd76;
	fma.rn.f64 	%fd78, %fd75, %fd75, %fd77;
	sqrt.rn.f64 	%fd79, %fd78;
	div.rn.f64 	%fd80, %fd69, %fd79;
	div.rn.f64 	%fd81, %fd72, %fd79;
	div.rn.f64 	%fd82, %fd75, %fd79;
	add.s32 	%r76, %r9, %r102;
	neg.s32 	%r77, %r76;
	mad.lo.s32 	%r78, %r77, 24, %r73;
	st.shared.f64 	[%r78+72], %fd80;
	st.shared.f64 	[%r78+80], %fd81;
	st.shared.f64 	[%r78+88], %fd82;
$L__BB1_11:
	ld.shared.f64 	%fd130, [_ZZ32compute_mic_neighbours_half_implPKdS0_PKbmdPmS3_PiPdS5_bbbE10shared_box];
	ld.shared.f64 	%fd131, [_ZZ32compute_mic_neighbours_half_implPKdS0_PKbmdPmS3_PiPdS5_bbbE10shared_box+8];
	ld.shared.f64 	%fd132, [_ZZ32compute_mic_neighbours_half_implPKdS0_PKbmdPmS3_PiPdS5_bbbE10shared_box+16];
	ld.shared.f64 	%fd133, [_ZZ32compute_mic_neighbours_half_implPKdS0_PKbmdPmS3_PiPdS5_bbbE10shared_box+24];
	ld.shared.f64 	%fd134, [_ZZ32compute_mic_neighbours_half_implPKdS0_PKbmdPmS3_PiPdS5_bbbE10shared_box+32];
	ld.shared.f64 	%fd135, [_ZZ32compute_mic_neighbours_half_implPKdS0_PKbmdPmS3_PiPdS5_bbbE10shared_box+40];
	ld.shared.f64 	%fd136, [_ZZ32compute_mic_neighbours_half_implPKdS0_PKbmdPmS3_PiPdS5_bbbE10shared_box+48];
	ld.shared.f64 	%fd137, [_ZZ32compute_mic_neighbours_half_implPKdS0_PKbmdPmS3_PiPdS5_bbbE10shared_box+56];
	ld.shared.f64 	%fd138, [_ZZ32compute_mic_neighbours_half_implPKdS0_PKbmdPmS3_PiPdS5_bbbE10shared_box+64];
	mul.f64 	%fd139, %fd134, %fd138;
	mul.f64 	%fd140, %fd135, %fd137;
	sub.f64 	%fd141, %fd139, %fd140;
	mul.f64 	%fd142, %fd130, %fd141;
	mul.f64 	%fd143, %fd133, %fd138;
	mul.f64 	%fd144, %fd135, %fd136;
	sub.f64 	%fd145, %fd143, %fd144;
	mul.f64 	%fd146, %fd131, %fd145;
	sub.f64 	%fd147, %fd142, %fd146;
	mul.f64 	%fd148, %fd133, %fd137;
	mul.f64 	%fd149, %fd134, %fd136;
	sub.f64 	%fd150, %fd148, %fd149;
	fma.rn.f64 	%fd151, %fd132, %fd150, %fd147;
	rcp.rn.f64 	%fd152, %fd151;
	mul.f64 	%fd153, %fd141, %fd152;
	mul.f64 	%fd154, %fd132, %fd137;
	mul.f64 	%fd155, %fd131, %fd138;
	sub.f64 	%fd156, %fd154, %fd155;
	mul.f64 	%fd157, %fd156, %fd152;
	mul.f64 	%fd158, %fd131, %fd135;
	mul.f64 	%fd159, %fd132, %fd134;
	sub.f64 	%fd160, %fd158, %fd159;
	mul.f64 	%fd161, %fd160, %fd152;
	st.shared.f64 	[_ZZ32compute_mic_neighbours_half_implPKdS0_PKbmdPmS3_PiPdS5_bbbE14shared_inv_box_$_0], %fd153;
	st.shared.f64 	[_ZZ32compute_mic_neighbours_half_implPKdS0_PKbmdPmS3_PiPdS5_bbbE14shared_inv_box_$_1], %fd157;
	st.shared.f64 	[_ZZ32compute_mic_neighbours_half_implPKdS0_PKbmdPmS3_PiPdS5_bbbE14shared_inv_box_$_2], %fd161;
	sub.f64 	%fd162, %fd144, %fd143;
	mul.f64 	%fd163, %fd162, %fd152;
	mul.f64 	%fd164, %fd130, %fd138;
	mul.f64 	%fd165, %fd132, %fd136;
	sub.f64 	%fd166, %fd164, %fd165;
	mul.f64 	%fd167, %fd166, %fd152;
	mul.f64 	%fd168, %fd132, %fd133;
	mul.f64 	%fd169, %fd130, %fd135;
	sub.f64 	%fd170, %fd168, %fd169;
	mul.f64 	%fd171, %fd170, %fd152;
	st.shared.f64 	[_ZZ32compute_mic_neighbours_half_implPKdS0_PKbmdPmS3_PiPdS5_bbbE14shared_inv_box_$_3], %fd163;
	st.shared.f64 	[_ZZ32compute_mic_neighbours_half_implPKdS0_PKbmdPmS3_PiPdS5_bbbE14shared_inv_box_$_4], %fd167;
	st.shared.f64 	[_ZZ32compute_mic_neighbours_half_implPKdS0_PKbmdPmS3_PiPdS5_bbbE14shared_inv_box_$_5], %fd171;
	mul.f64 	%fd172, %fd150, %fd152;
	mul.f64 	%fd173, %fd131, %fd136;
	mul.f64 	%fd174, %fd130, %fd137;
	sub.f64 	%fd175, %fd173, %fd174;
	mul.f64 	%fd176, %fd175, %fd152;
	mul.f64 	%fd177, %fd130, %fd134;
	mul.f64 	%fd178, %fd131, %fd133;
	sub.f64 	%fd179, %fd177, %fd178;
	mul.f64 	%fd180, %fd179, %fd152;
	st.shared.f64 	[_ZZ32compute_mic_neighbours_half_implPKdS0_PKbmdPmS3_PiPdS5_bbbE14shared_inv_box_$_6], %fd172;
	st.shared.f64 	[_ZZ32compute_mic_neighbours_half_implPKdS0_PKbmdPmS3_PiPdS5_bbbE14shared_inv_box_$_7], %fd176;
	st.shared.f64 	[_ZZ32compute_mic_neighbours_half_implPKdS0_PKbmdPmS3_PiPdS5_bbbE14shared_inv_box_$_8], %fd180;
	mul.f64 	%fd181, %fd131, %fd134;
	fma.rn.f64 	%fd182, %fd130, %fd133, %fd181;
	fma.rn.f64 	%fd183, %fd132, %fd135, %fd182;
	abs.f64 	%fd184, %fd183;
	mul.f64 	%fd185, %fd131, %fd137;
	fma.rn.f64 	%fd186, %fd130, %fd136, %fd185;
	fma.rn.f64 	%fd187, %fd132, %fd138, %fd186;
	abs.f64 	%fd188, %fd187;
	mul.f64 	%fd190, %fd134, %fd137;
	fma.rn.f64 	%fd191, %fd133, %fd136, %fd190;
	fma.rn.f64 	%fd192, %fd135, %fd138, %fd191;
	abs.f64 	%fd193, %fd192;
	setp.lt.f64 	%p16, %fd184, 0d3DDB7CDFD9D7BDBB;
	setp.lt.f64 	%p17, %fd188, 0d3DDB7CDFD9D7BDBB;
	and.pred  	%p18, %p16, %p17;
	setp.lt.f64 	%p19, %fd193, 0d3DDB7CDFD9D7BDBB;
	and.pred  	%p20, %p18, %p19;
	selp.u16 	%rs10, 1, 0, %p20;
	st.shared.u8 	[_ZZ32compute_mic_neighbours_half_implPKdS0_PKbmdPmS3_PiPdS5_bbbE20shared_is_orthogonal], %rs10;
$L__BB1_12:
	bar.sync 	0;
	shr.u64 	%rd22, %rd3, 1;
	setp.le.u64 	%p21, %rd22, %rd2;
	@%p21 bra 	$L__BB1_41;
	cvta.to.global.u64 	%rd23, %rd7;
	cvt.u32.u64 	%r89, %rd2;
	ld.shared.u8 	%rs11, [_ZZ32compute_mic_neighbours_half_implPKdS0_PKbmdPmS3_PiPdS5_bbbE20shared_is_orthogonal];
	cvt.rn.f64.u32 	%fd195, %r89;
	fma.rn.f64 	%fd196, %fd195, 0d4020000000000000, 0d3FF0000000000000;
	sqrt.rn.f64 	%fd197, %fd196;
	add.f64 	%fd198, %fd197, 0d3FF0000000000000;
	mul.f64 	%fd199, %fd198, 0d3FE0000000000000;
	cvt.rmi.f64.f64 	%fd200, %fd199;
	cvt.rzi.u64.f64 	%rd24, %fd200;
	add.s64 	%rd25, %rd24, -1;
	mul.lo.s64 	%rd26, %rd25, %rd24;
	shl.b64 	%rd27, %rd2, 1;
	setp.gt.u64 	%p22, %rd26, %rd27;
	selp.s64 	%rd28, -1, 0, %p22;
	add.s64 	%rd4, %rd24, %rd28;
	add.s64 	%rd29, %rd25, %rd28;
	mul.lo.s64 	%rd30, %rd29, %rd4;
	shr.u64 	%rd31, %rd30, 1;
	sub.s64 	%rd5, %rd2, %rd31;
	mad.lo.s64 	%rd32, %rd5, 24, %rd23;
	ld.global.f64 	%fd201, [%rd32];
	ld.global.f64 	%fd202, [%rd32+8];
	ld.global.f64 	%fd203, [%rd32+16];
	mad.lo.s64 	%rd33, %rd4, 24, %rd23;
	ld.global.f64 	%fd204, [%rd33];
	ld.global.f64 	%fd205, [%rd33+8];
	ld.global.f64 	%fd206, [%rd33+16];
	sub.f64 	%fd207, %fd204, %fd201;
	sub.f64 	%fd208, %fd205, %fd202;
	sub.f64 	%fd209, %fd206, %fd203;
	ld.shared.f64 	%fd210, [_ZZ32compute_mic_neighbours_half_implPKdS0_PKbmdPmS3_PiPdS5_bbbE14shared_inv_box_$_0];
	ld.shared.f64 	%fd211, [_ZZ32compute_mic_neighbours_half_implPKdS0_PKbmdPmS3_PiPdS5_bbbE14shared_inv_box_$_3];
	mul.f64 	%fd212, %fd208, %fd211;
	fma.rn.f64 	%fd213, %fd207, %fd210, %fd212;
	ld.shared.f64 	%fd214, [_ZZ32compute_mic_neighbours_half_implPKdS0_PKbmdPmS3_PiPdS5_bbbE14shared_inv_box_$_6];
	fma.rn.f64 	%fd1, %fd209, %fd214, %fd213;
	ld.shared.f64 	%fd215, [_ZZ32compute_mic_neighbours_half_implPKdS0_PKbmdPmS3_PiPdS5_bbbE14shared_inv_box_$_1];
	ld.shared.f64 	%fd216, [_ZZ32compute_mic_neighbours_half_implPKdS0_PKbmdPmS3_PiPdS5_bbbE14shared_inv_box_$_4];
	mul.f64 	%fd217, %fd208, %fd216;
	fma.rn.f64 	%fd218, %fd207, %fd215, %fd217;
	ld.shared.f64 	%fd219, [_ZZ32compute_mic_neighbours_half_implPKdS0_PKbmdPmS3_PiPdS5_bbbE14shared_inv_box_$_7];
	fma.rn.f64 	%fd2, %fd209, %fd219, %fd218;
	ld.shared.f64 	%fd220, [_ZZ32compute_mic_neighbours_half_implPKdS0_PKbmdPmS3_PiPdS5_bbbE14shared_inv_box_$_2];
	ld.shared.f64 	%fd221, [_ZZ32compute_mic_neighbours_half_implPKdS0_PKbmdPmS3_PiPdS5_bbbE14shared_inv_box_$_5];
	mul.f64 	%fd222, %fd208, %fd221;
	fma.rn.f64 	%fd223, %fd207, %fd220, %fd222;
	ld.shared.f64 	%fd224, [_ZZ32compute_mic_neighbours_half_implPKdS0_PKbmdPmS3_PiPdS5_bbbE14shared_inv_box_$_8];
	fma.rn.f64 	%fd3, %fd209, %fd224, %fd223;
	ld.global.s8 	%r12, [%rd1];
	mov.f64 	%fd225, 0d3FE0000000000000;
	copysign.f64 	%fd226, %fd1, %fd225;
	add.rz.f64 	%fd227, %fd1, %fd226;
	cvt.rzi.f64.f64 	%fd228, %fd227;
	cvt.rzi.s32.f64 	%r90, %fd228;
	mul.lo.s32 	%r108, %r90, %r12;
	ld.global.s8 	%r14, [%rd1+1];
	copysign.f64 	%fd229, %fd2, %fd225;
	add.rz.f64 	%fd230, %fd2, %fd229;
	cvt.rzi.f64.f64 	%fd231, %fd230;
	cvt.rzi.s32.f64 	%r91, %fd231;
	mul.lo.s32 	%r109, %r91, %r14;
	ld.global.s8 	%r16, [%rd1+2];
	copysign.f64 	%fd232, %fd3, %fd225;
	add.rz.f64 	%fd233, %fd3, %fd232;
	cvt.rzi.f64.f64 	%fd234, %fd233;
	cvt.rzi.s32.f64 	%r92, %fd234;
	mul.lo.s32 	%r110, %r92, %r16;
	setp.ne.s16 	%p23, %rs11, 0;
	ld.shared.f64 	%fd4, [_ZZ32compute_mic_neighbours_half_implPKdS0_PKbmdPmS3_PiPdS5_bbbE10shared_box];
	ld.shared.f64 	%fd5, [_ZZ32compute_mic_neighbours_half_implPKdS0_PKbmdPmS3_PiPdS5_bbbE10shared_box+24];
	ld.shared.f64 	%fd6, [_ZZ32compute_mic_neighbours_half_implPKdS0_PKbmdPmS3_PiPdS5_bbbE10shared_box+48];
	ld.shared.f64 	%fd7, [_ZZ32compute_mic_neighbours_half_implPKdS0_PKbmdPmS3_PiPdS5_bbbE10shared_box+8];
	ld.shared.f64 	%fd8, [_ZZ32compute_mic_neighbours_half_implPKdS0_PKbmdPmS3_PiPdS5_bbbE10shared_box+32];
	ld.shared.f64 	%fd9, [_ZZ32compute_mic_neighbours_half_implPKdS0_PKbmdPmS3_PiPdS5_bbbE10shared_box+56];
	ld.shared.f64 	%fd10, [_ZZ32compute_mic_neighbours_half_implPKdS0_PKbmdPmS3_PiPdS5_bbbE10shared_box+16];
	ld.shared.f64 	%fd11, [_ZZ32compute_mic_neighbours_half_implPKdS0_PKbmdPmS3_PiPdS5_bbbE10shared_box+40];
	ld.shared.f64 	%fd12, [_ZZ32compute_mic_neighbours_half_implPKdS0_PKbmdPmS3_PiPdS5_bbbE10shared_box+64];
	@%p23 bra 	$L__BB1_34;
	add.s32 	%r94, %r109, -1;
	mul.lo.s32 	%r18, %r94, %r14;
	add.s32 	%r95, %r110, -1;
	mul.lo.s32 	%r19, %r95, %r16;
	cvt.rn.f64.s32 	%fd236, %r19;
	sub.f64 	%fd237, %fd3, %fd236;
	mul.f64 	%fd13, %fd6, %fd237;
	mul.f64 	%fd14, %fd237, %fd9;
	mul.f64 	%fd15, %fd237, %fd12;
	mul.lo.s32 	%r20, %r110, %r16;
	cvt.rn.f64.s32 	%fd238, %r20;
	sub.f64 	%fd239, %fd3, %fd238;
	mul.f64 	%fd16, %fd6, %fd239;
	mul.f64 	%fd17, %fd239, %fd9;
	mul.f64 	%fd18, %fd239, %fd12;
	add.s32 	%r21, %r20, %r16;
	cvt.rn.f64.s32 	%fd240, %r21;
	sub.f64 	%fd241, %fd3, %fd240;
	mul.f64 	%fd19, %fd6, %fd241;
	mul.f64 	%fd20, %fd241, %fd9;
	mul.f64 	%fd21, %fd241, %fd12;
	mul.lo.s32 	%r22, %r109, %r14;
	add.s32 	%r23, %r22, %r14;
	add.s32 	%r96, %r108, -1;
	mul.lo.s32 	%r103, %r96, %r12;
	mov.f64 	%fd313, 0d46293E5939A08CEA;
	mov.b32 	%r104, 0;
$L__BB1_15:
	cvt.rn.f64.s32 	%fd242, %r103;
	sub.f64 	%fd243, %fd1, %fd242;
	mul.f64 	%fd23, %fd4, %fd243;
	mul.f64 	%fd24, %fd243, %fd7;
	mul.f64 	%fd25, %fd243, %fd10;
	cvt.rn.f64.s32 	%fd244, %r18;
	sub.f64 	%fd245, %fd2, %fd244;
	fma.rn.f64 	%fd26, %fd5, %fd245, %fd23;
	fma.rn.f64 	%fd27, %fd245, %fd8, %fd24;
	fma.rn.f64 	%fd28, %fd245, %fd11, %fd25;
	add.f64 	%fd246, %fd26, %fd13;
	add.f64 	%fd247, %fd27, %fd14;
	add.f64 	%fd248, %fd28, %fd15;
	mul.f64 	%fd249, %fd247, %fd247;
	fma.rn.f64 	%fd250, %fd246, %fd246, %fd249;
	fma.rn.f64 	%fd29, %fd248, %fd248, %fd250;
	setp.geu.f64 	%p24, %fd29, %fd313;
	@%p24 bra 	$L__BB1_17;
	mov.u32 	%r108, %r103;
	mov.u32 	%r109, %r18;
	mov.u32 	%r110, %r19;
	mov.f64 	%fd313, %fd29;
$L__BB1_17:
	add.f64 	%fd251, %fd26, %fd16;
	add.f64 	%fd252, %fd27, %fd17;
	add.f64 	%fd253, %fd28, %fd18;
	mul.f64 	%fd254, %fd252, %fd252;
	fma.rn.f64 	%fd255, %fd251, %fd251, %fd254;
	fma.rn.f64 	%fd31, %fd253, %fd253, %fd255;
	setp.geu.f64 	%p25, %fd31, %fd313;
	@%p25 bra 	$L__BB1_19;
	mov.u32 	%r108, %r103;
	mov.u32 	%r109, %r18;
	mov.u32 	%r110, %r20;
	mov.f64 	%fd313, %fd31;
$L__BB1_19:
	add.f64 	%fd256, %fd26, %fd19;
	add.f64 	%fd257, %fd27, %fd20;
	add.f64 	%fd258, %fd28, %fd21;
	mul.f64 	%fd259, %fd257, %fd257;
	fma.rn.f64 	%fd260, %fd256, %fd256, %fd259;
	fma.rn.f64 	%fd33, %fd258, %fd258, %fd260;
	setp.geu.f64 	%p26, %fd33, %fd313;
	@%p26 bra 	$L__BB1_21;
	mov.u32 	%r108, %r103;
	mov.u32 	%r109, %r18;
	mov.u32 	%r110, %r21;
	mov.f64 	%fd313, %fd33;
$L__BB1_21:
	cvt.rn.f64.s32 	%fd261, %r22;
	sub.f64 	%fd262, %fd2, %fd261;
	fma.rn.f64 	%fd35, %fd5, %fd262, %fd23;
	fma.rn.f64 	%fd36, %fd262, %fd8, %fd24;
	fma.rn.f64 	%fd37, %fd262, %fd11, %fd25;
	add.f64 	%fd263, %fd35, %fd13;
	add.f64 	%fd264, %fd36, %fd14;
	add.f64 	%fd265, %fd37, %fd15;
	mul.f64 	%fd266, %fd264, %fd264;
	fma.rn.f64 	%fd267, %fd263, %fd263, %fd266;
	fma.rn.f64 	%fd38, %fd265, %fd265, %fd267;
	setp.geu.f64 	%p27, %fd38, %fd313;
	@%p27 bra 	$L__BB1_23;
	mov.u32 	%r108, %r103;
	mov.u32 	%r109, %r22;
	mov.u32 	%r110, %r19;
	mov.f64 	%fd313, %fd38;
$L__BB1_23:
	add.f64 	%fd268, %fd35, %fd16;
	add.f64 	%fd269, %fd36, %fd17;
	add.f64 	%fd270, %fd37, %fd18;
	mul.f64 	%fd271, %fd269, %fd269;
	fma.rn.f64 	%fd272, %fd268, %fd268, %fd271;
	fma.rn.f64 	%fd40, %fd270, %fd270, %fd272;
	setp.geu.f64 	%p28, %fd40, %fd313;
	@%p28 bra 	$L__BB1_25;
	mov.u32 	%r108, %r103;
	mov.u32 	%r109, %r22;
	mov.u32 	%r110, %r20;
	mov.f64 	%fd313, %fd40;
$L__BB1_25:
	add.f64 	%fd273, %fd35, %fd19;
	add.f64 	%fd274, %fd36, %fd20;
	add.f64 	%fd275, %fd37, %fd21;
	mul.f64 	%fd276, %fd274, %fd274;
	fma.rn.f64 	%fd277, %fd273, %fd273, %fd276;
	fma.rn.f64 	%fd42, %fd275, %fd275, %fd277;
	setp.geu.f64 	%p29, %fd42, %fd313;
	@%p29 bra 	$L__BB1_27;
	mov.u32 	%r108, %r103;
	mov.u32 	%r109, %r22;
	mov.u32 	%r110, %r21;
	mov.f64 	%fd313, %fd42;
$L__BB1_27:
	cvt.rn.f64.s32 	%fd278, %r23;
	sub.f64 	%fd279, %fd2, %fd278;
	fma.rn.f64 	%fd44, %fd5, %fd279, %fd23;
	fma.rn.f64 	%fd45, %fd279, %fd8, %fd24;
	fma.rn.f64 	%fd46, %fd279, %fd11, %fd25;
	add.f64 	%fd280, %fd44, %fd13;
	add.f64 	%fd281, %fd45, %fd14;
	add.f64 	%fd282, %fd46, %fd15;
	mul.f64 	%fd283, %fd281, %fd281;
	fma.rn.f64 	%fd284, %fd280, %fd280, %fd283;
	fma.rn.f64 	%fd47, %fd282, %fd282, %fd284;
	setp.geu.f64 	%p30, %fd47, %fd313;
	@%p30 bra 	$L__BB1_29;
	mov.u32 	%r108, %r103;
	mov.u32 	%r109, %r23;
	mov.u32 	%r110, %r19;
	mov.f64 	%fd313, %fd47;
$L__BB1_29:
	add.f64 	%fd285, %fd44, %fd16;
	add.f64 	%fd286, %fd45, %fd17;
	add.f64 	%fd287, %fd46, %fd18;
	mul.f64 	%fd288, %fd286, %fd286;
	fma.rn.f64 	%fd289, %fd285, %fd285, %fd288;
	fma.rn.f64 	%fd49, %fd287, %fd287, %fd289;
	setp.geu.f64 	%p31, %fd49, %fd313;
	@%p31 bra 	$L__BB1_31;
	mov.u32 	%r108, %r103;
	mov.u32 	%r109, %r23;
	mov.u32 	%r110, %r20;
	mov.f64 	%fd313, %fd49;
$L__BB1_31:
	add.f64 	%fd290, %fd44, %fd19;
	add.f64 	%fd291, %fd45, %fd20;
	add.f64 	%fd292, %fd46, %fd21;
	mul.f64 	%fd293, %fd291, %fd291;
	fma.rn.f64 	%fd294, %fd290, %fd290, %fd293;
	fma.rn.f64 	%fd51, %fd292, %fd292, %fd294;
	setp.geu.f64 	%p32, %fd51, %fd313;
	@%p32 bra 	$L__BB1_33;
	mov.u32 	%r108, %r103;
	mov.u32 	%r109, %r23;
	mov.u32 	%r110, %r21;
	mov.f64 	%fd313, %fd51;
$L__BB1_33:
	add.s32 	%r104, %r104, 1;
	add.s32 	%r103, %r103, %r12;
	setp.ne.s32 	%p33, %r104, 3;
	@%p33 bra 	$L__BB1_15;
$L__BB1_34:
	ld.param.f64 	%fd311, [_Z32compute_mic_neighbours_half_implPKdS0_PKbmdPmS3_PiPdS5_bbb_param_4];
	cvt.rn.f64.s32 	%fd295, %r108;
	sub.f64 	%fd296, %fd1, %fd295;
	cvt.rn.f64.s32 	%fd297, %r109;
	sub.f64 	%fd298, %fd2, %fd297;
	cvt.rn.f64.s32 	%fd299, %r110;
	sub.f64 	%fd300, %fd3, %fd299;
	mul.f64 	%fd301, %fd298, %fd5;
	fma.rn.f64 	%fd302, %fd296, %fd4, %fd301;
	fma.rn.f64 	%fd53, %fd300, %fd6, %fd302;
	mul.f64 	%fd303, %fd298, %fd8;
	fma.rn.f64 	%fd304, %fd296, %fd7, %fd303;
	fma.rn.f64 	%fd54, %fd300, %fd9, %fd304;
	mul.f64 	%fd305, %fd298, %fd11;
	fma.rn.f64 	%fd306, %fd296, %fd10, %fd305;
	fma.rn.f64 	%fd55, %fd300, %fd12, %fd306;
	mul.f64 	%fd307, %fd54, %fd54;
	fma.rn.f64 	%fd308, %fd53, %fd53, %fd307;
	fma.rn.f64 	%fd56, %fd55, %fd55, %fd308;
	mul.f64 	%fd309, %fd311, %fd311;
	setp.geu.f64 	%p34, %fd56, %fd309;
	setp.leu.f64 	%p35, %fd56, 0d0000000000000000;
	or.pred  	%p36, %p34, %p35;
	@%p36 bra 	$L__BB1_41;
	ld.param.s8 	%rs12, [_Z32compute_mic_neighbours_half_implPKdS0_PKbmdPmS3_PiPdS5_bbb_param_10];
	ld.param.u64 	%rd46, [_Z32compute_mic_neighbours_half_implPKdS0_PKbmdPmS3_PiPdS5_bbb_param_6];
	ld.param.u64 	%rd45, [_Z32compute_mic_neighbours_half_implPKdS0_PKbmdPmS3_PiPdS5_bbb_param_5];
	cvta.to.global.u64 	%rd34, %rd45;
	atom.global.add.u64 	%rd6, [%rd34], 1;
	shl.b64 	%rd35, %rd6, 4;
	cvta.to.global.u64 	%rd36, %rd46;
	add.s64 	%rd37, %rd36, %rd35;
	st.global.u64 	[%rd37], %rd5;
	st.global.u64 	[%rd37+8], %rd4;
	setp.eq.s16 	%p37, %rs12, 0;
	@%p37 bra 	$L__BB1_37;
	ld.param.u64 	%rd47, [_Z32compute_mic_neighbours_half_implPKdS0_PKbmdPmS3_PiPdS5_bbb_param_7];
	cvta.to.global.u64 	%rd38, %rd47;
	mad.lo.s64 	%rd39, %rd6, 12, %rd38;
	neg.s32 	%r97, %r108;
	st.global.u32 	[%rd39], %r97;
	neg.s32 	%r98, %r109;
	st.global.u32 	[%rd39+4], %r98;
	neg.s32 	%r99, %r110;
	st.global.u32 	[%rd39+8], %r99;
$L__BB1_37:
	ld.param.s8 	%rs14, [_Z32compute_mic_neighbours_half_implPKdS0_PKbmdPmS3_PiPdS5_bbb_param_12];
	setp.eq.s16 	%p38, %rs14, 0;
	@%p38 bra 	$L__BB1_39;
	ld.param.u64 	%rd49, [_Z32compute_mic_neighbours_half_implPKdS0_PKbmdPmS3_PiPdS5_bbb_param_9];
	cvta.to.global.u64 	%rd40, %rd49;
	mad.lo.s64 	%rd41, %rd6, 24, %rd40;
	st.global.f64 	[%rd41], %fd53;
	st.global.f64 	[%rd41+8], %fd54;
	st.global.f64 	[%rd41+16], %fd55;
$L__BB1_39:
	ld.param.s8 	%rs13, [_Z32compute_mic_neighbours_half_implPKdS0_PKbmdPmS3_PiPdS5_bbb_param_11];
	setp.eq.s16 	%p39, %rs13, 0;
	@%p39 bra 	$L__BB1_41;
	ld.param.u64 	%rd48, [_Z32compute_mic_neighbours_half_implPKdS0_PKbmdPmS3_PiPdS5_bbb_param_8];
	sqrt.rn.f64 	%fd310, %fd56;
	cvta.to.global.u64 	%rd42, %rd48;
	shl.b64 	%rd43, %rd6, 3;
	add.s64 	%rd44, %rd42, %rd43;
	st.global.f64 	[%rd44], %fd310;
$L__BB1_41:
	ret;

}
	// .globl	_Z13mic_box_checkPKdPKbdPi
.visible .entry _Z13mic_box_checkPKdPKbdPi(
	.param .u64 .ptr .align 1 _Z13mic_box_checkPKdPKbdPi_param_0,
	.param .u64 .ptr .align 1 _Z13mic_box_checkPKdPKbdPi_param_1,
	.param .f64 _Z13mic_box_checkPKdPKbdPi_param_2,
	.param .u64 .ptr .align 1 _Z13mic_box_checkPKdPKbdPi_param_3
)
{
	.reg .pred 	%p<14>;
	.reg .b16 	%rs<7>;
	.reg .b32 	%r<7>;
	.reg .b64 	%rd<13>;
	.reg .b64 	%fd<104>;
	// demoted variable
	.shared .align 8 .b8 _ZZ13mic_box_checkPKdPKbdPiE10shared_box[72];
	ld.param.u64 	%rd2, [_Z13mic_box_checkPKdPKbdPi_param_0];
	mov.u32 	%r1, %tid.x;
	setp.gt.u32 	%p1, %r1, 2;
	@%p1 bra 	$L__BB2_2;
	cvta.to.global.u64 	%rd5, %rd2;
	mul.lo.s32 	%r2, %r1, 3;
	mul.wide.u32 	%rd6, %r2, 8;
	add.s64 	%rd7, %rd5, %rd6;
	ld.global.f64 	%fd19, [%rd7];
	ld.global.f64 	%fd20, [%rd7+8];
	ld.global.f64 	%fd21, [%rd7+16];
	mov.u32 	%r3, _ZZ13mic_box_checkPKdPKbdPiE10shared_box;
	mad.lo.s32 	%r4, %r1, 24, %r3;
	st.shared.f64 	[%r4], %fd19;
	st.shared.f64 	[%r4+8], %fd20;
	st.shared.f64 	[%r4+16], %fd21;
$L__BB2_2:
	bar.sync 	0;
	setp.ne.s32 	%p2, %r1, 0;
	@%p2 bra 	$L__BB2_11;
	ld.shared.f64 	%fd1, [_ZZ13mic_box_checkPKdPKbdPiE10shared_box];
	ld.shared.f64 	%fd2, [_ZZ13mic_box_checkPKdPKbdPiE10shared_box+8];
	ld.shared.f64 	%fd3, [_ZZ13mic_box_checkPKdPKbdPiE10shared_box+16];
	ld.shared.f64 	%fd4, [_ZZ13mic_box_checkPKdPKbdPiE10shared_box+24];
	ld.shared.f64 	%fd5, [_ZZ13mic_box_checkPKdPKbdPiE10shared_box+32];
	ld.shared.f64 	%fd6, [_ZZ13mic_box_checkPKdPKbdPiE10shared_box+40];
	ld.shared.f64 	%fd7, [_ZZ13mic_box_checkPKdPKbdPiE10shared_box+48];
	ld.shared.f64 	%fd8, [_ZZ13mic_box_checkPKdPKbdPiE10shared_box+56];
	ld.shared.f64 	%fd9, [_ZZ13mic_box_checkPKdPKbdPiE10shared_box+64];
	mul.f64 	%fd22, %fd2, %fd2;
	fma.rn.f64 	%fd23, %fd1, %fd1, %fd22;
	fma.rn.f64 	%fd24, %fd3, %fd3, %fd23;
	sqrt.rn.f64 	%fd10, %fd24;
	mul.f64 	%fd25, %fd5, %fd5;
	fma.rn.f64 	%fd26, %fd4, %fd4, %fd25;
	fma.rn.f64 	%fd27, %fd6, %fd6, %fd26;
	sqrt.rn.f64 	%fd11, %fd27;
	mul.f64 	%fd28, %fd8, %fd8;
	fma.rn.f64 	%fd29, %fd7, %fd7, %fd28;
	fma.rn.f64 	%fd30, %fd9, %fd9, %fd29;
	sqrt.rn.f64 	%fd12, %fd30;
	mul.f64 	%fd31, %fd2, %fd5;
	fma.rn.f64 	%fd32, %fd1, %fd4, %fd31;
	fma.rn.f64 	%fd33, %fd3, %fd6, %fd32;
	mul.f64 	%fd34, %fd2, %fd8;
	fma.rn.f64 	%fd35, %fd1, %fd7, %fd34;
	fma.rn.f64 	%fd36, %fd3, %fd9, %fd35;
	abs.f64 	%fd37, %fd33;
	mul.f64 	%fd38, %fd10, 0d3EB0C6F7A0B5ED8D;
	mul.f64 	%fd39, %fd38, %fd11;
	setp.geu.f64 	%p3, %fd37, %fd39;
	abs.f64 	%fd40, %fd36;
	mul.f64 	%fd42, %fd38, %fd12;
	setp.geu.f64 	%p4, %fd40, %fd42;
	or.pred  	%p5, %p3, %p4;
	@%p5 bra 	$L__BB2_6;
	mul.f64 	%fd44, %fd5, %fd8;
	fma.rn.f64 	%fd45, %fd4, %fd7, %fd44;
	fma.rn.f64 	%fd46, %fd6, %fd9, %fd45;
	abs.f64 	%fd47, %fd46;
	mul.f64 	%fd48, %fd11, 0d3EB0C6F7A0B5ED8D;
	mul.f64 	%fd49, %fd48, %fd12;
	setp.geu.f64 	%p6, %fd47, %fd49;
	@%p6 bra 	$L__BB2_6;
	ld.param.u64 	%rd11, [_Z13mic_box_checkPKdPKbdPi_param_1];
	cvta.to.global.u64 	%rd9, %rd11;
	ld.global.u8 	%rs4, [%rd9];
	setp.eq.s16 	%p10, %rs4, 0;
	selp.f64 	%fd97, 0d46293E5939A08CEA, %fd10, %p10;
	ld.global.u8 	%rs5, [%rd9+1];
	setp.eq.s16 	%p11, %rs5, 0;
	min.f64 	%fd98, %fd97, %fd11;
	selp.f64 	%fd99, %fd97, %fd98, %p11;
	ld.global.u8 	%rs6, [%rd9+2];
	setp.eq.s16 	%p12, %rs6, 0;
	min.f64 	%fd100, %fd99, %fd12;
	selp.f64 	%fd103, %fd99, %fd100, %p12;
	bra.uni 	$L__BB2_8;
$L__BB2_6:
	ld.param.u64 	%rd10, [_Z13mic_box_checkPKdPKbdPi_param_1];
	mul.f64 	%fd50, %fd5, %fd9;
	mul.f64 	%fd51, %fd6, %fd8;
	sub.f64 	%fd52, %fd50, %fd51;
	mul.f64 	%fd53, %fd6, %fd7;
	mul.f64 	%fd54, %fd4, %fd9;
	sub.f64 	%fd55, %fd53, %fd54;
	mul.f64 	%fd56, %fd4, %fd8;
	mul.f64 	%fd57, %fd5, %fd7;
	sub.f64 	%fd58, %fd56, %fd57;
	mul.f64 	%fd59, %fd2, %fd9;
	mul.f64 	%fd60, %fd3, %fd8;
	sub.f64 	%fd61, %fd59, %fd60;
	mul.f64 	%fd62, %fd3, %fd7;
	mul.f64 	%fd63, %fd1, %fd9;
	sub.f64 	%fd64, %fd62, %fd63;
	mul.f64 	%fd65, %fd1, %fd8;
	mul.f64 	%fd66, %fd2, %fd7;
	sub.f64 	%fd67, %fd65, %fd66;
	mul.f64 	%fd68, %fd2, %fd6;
	mul.f64 	%fd69, %fd3, %fd5;
	sub.f64 	%fd70, %fd68, %fd69;
	mul.f64 	%fd71, %fd3, %fd4;
	mul.f64 	%fd72, %fd1, %fd6;
	sub.f64 	%fd73, %fd71, %fd72;
	mul.f64 	%fd74, %fd1, %fd5;
	mul.f64 	%fd75, %fd2, %fd4;
	sub.f64 	%fd76, %fd74, %fd75;
	mul.f64 	%fd77, %fd55, %fd55;
	fma.rn.f64 	%fd78, %fd52, %fd52, %fd77;
	fma.rn.f64 	%fd79, %fd58, %fd58, %fd78;
	sqrt.rn.f64 	%fd80, %fd79;
	mul.f64 	%fd81, %fd64, %fd64;
	fma.rn.f64 	%fd82, %fd61, %fd61, %fd81;
	fma.rn.f64 	%fd83, %fd67, %fd67, %fd82;
	sqrt.rn.f64 	%fd84, %fd83;
	mul.f64 	%fd85, %fd73, %fd73;
	fma.rn.f64 	%fd86, %fd70, %fd70, %fd85;
	fma.rn.f64 	%fd87, %fd76, %fd76, %fd86;
	sqrt.rn.f64 	%fd88, %fd87;
	mul.f64 	%fd89, %fd2, %fd55;
	fma.rn.f64 	%fd90, %fd1, %fd52, %fd89;
	fma.rn.f64 	%fd91, %fd3, %fd58, %fd90;
	abs.f64 	%fd92, %fd91;
	div.rn.f64 	%fd93, %fd92, %fd80;
	div.rn.f64 	%fd94, %fd92, %fd84;
	div.rn.f64 	%fd14, %fd92, %fd88;
	cvta.to.global.u64 	%rd8, %rd10;
	ld.global.u8 	%rs1, [%rd8];
	setp.eq.s16 	%p7, %rs1, 0;
	selp.f64 	%fd95, 0d46293E5939A08CEA, %fd93, %p7;
	ld.global.u8 	%rs2, [%rd8+1];
	setp.eq.s16 	%p8, %rs2, 0;
	min.f64 	%fd96, %fd95, %fd94;
	selp.f64 	%fd103, %fd95, %fd96, %p8;
	ld.global.u8 	%rs3, [%rd8+2];
	setp.eq.s16 	%p9, %rs3, 0;
	@%p9 bra 	$L__BB2_8;
	min.f64 	%fd103, %fd103, %fd14;
$L__BB2_8:
	ld.param.u64 	%rd12, [_Z13mic_box_checkPKdPKbdPi_param_3];
	ld.param.f64 	%fd102, [_Z13mic_box_checkPKdPKbdPi_param_2];
	cvta.to.global.u64 	%rd1, %rd12;
	add.f64 	%fd101, %fd102, %fd102;
	setp.leu.f64 	%p13, %fd101, %fd103;
	@%p13 bra 	$L__BB2_10;
	mov.b32 	%r6, 1;
	st.global.u32 	[%rd1], %r6;
	bra.uni 	$L__BB2_11;
$L__BB2_10:
	mov.b32 	%r5, 0;
	st.global.u32 	[%rd1], %r5;
$L__BB2_11:
	ret;

}


// ===== COMPILED SASS (sm_100) =====

	.target	sm_100

	.elftype	@"ET_EXEC"


//--------------------- .note.nv.tkinfo           --------------------------
	.section	.note.nv.tkinfo,"",@"SHT_NOTE"
	.sectionflags	@"SHF_NOTE_NV_TKINFO"
	.tkinfo
        /*0018*/ 	.word	0x00000002
        /*0030*/ 	.string	""
        /*0030*/ 	.string	"ptxas"
        /*0030*/ 	.string	"Cuda compilation tools, release 13.0, V13.0.88"
        /*0030*/ 	.string	"Build cuda_13.0.r13.0/compiler.36424714_0"
        /*0030*/ 	.string	"-arch sm_100 -m 64 "



//--------------------- .note.nv.cuinfo           --------------------------
	.section	.note.nv.cuinfo,"",@"SHT_NOTE"
	.sectionflags	@"SHF_NOTE_NV_CUINFO"
        /*0018*/ 	.short	0x0002
        /*001a*/ 	.short	0x0064
        /*001c*/ 	.short	0x0082
	.zero		2


//--------------------- .nv.info                  --------------------------
	.section	.nv.info,"",@"SHT_CUDA_INFO"
	.align	4


	//----- nvinfo : EIATTR_REGCOUNT
	.align		4
        /*0000*/ 	.byte	0x04, 0x2f
        /*0002*/ 	.short	(.L_1 - .L_0)
	.align		4
.L_0:
        /*0004*/ 	.word	index@(_Z32compute_mic_neighbours_full_implPKdS0_PKbmdPmS3_PiPdS5_bbb)
        /*0008*/ 	.word	0x00000072


	//----- nvinfo : EIATTR_FRAME_SIZE
	.align		4
.L_1:
        /*000c*/ 	.byte	0x04, 0x11
        /*000e*/ 	.short	(.L_3 - .L_2)
	.align		4
.L_2:
        /*0010*/ 	.word	index@($__internal_7_$__cuda_sm20_dsqrt_rn_f64_mediumpath_v1)
        /*0014*/ 	.word	0x00000000


	//----- nvinfo : EIATTR_FRAME_SIZE
	.align		4
.L_3:
        /*0018*/ 	.byte	0x04, 0x11
        /*001a*/ 	.short	(.L_5 - .L_4)
	.align		4
.L_4:
        /*001c*/ 	.word	index@($__internal_6_$__cuda_sm20_div_rn_f64_full)
        /*0020*/ 	.word	0x00000000


	//----- nvinfo : EIATTR_FRAME_SIZE
	.align		4
.L_5:
        /*0024*/ 	.byte	0x04, 0x11
        /*0026*/ 	.short	(.L_7 - .L_6)
	.align		4
.L_6:
        /*0028*/ 	.word	index@($__internal_5_$__cuda_sm20_dblrcp_rn_slowpath_v3)
        /*002c*/ 	.word	0x00000000


	//----- nvinfo : EIATTR_FRAME_SIZE
	.align		4
.L_7:
        /*0030*/ 	.byte	0x04, 0x11
        /*0032*/ 	.short	(.L_9 - .L_8)
	.align		4
.L_8:
        /*0034*/ 	.word	index@(_Z32compute_mic_neighbours_full_implPKdS0_PKbmdPmS3_PiPdS5_bbb)
        /*0038*/ 	.word	0x00000000


	//----- nvinfo : EIATTR_REGCOUNT
	.align		4
.L_9:
        /*003c*/ 	.byte	0x04, 0x2f
        /*003e*/ 	.short	(.L_11 - .L_10)
	.align		4
.L_10:
        /*0040*/ 	.word	index@(_Z32compute_mic_neighbours_half_implPKdS0_PKbmdPmS3_PiPdS5_bbb)
        /*0044*/ 	.word	0x0000005a


	//----- nvinfo : EIATTR_FRAME_SIZE
	.align		4
.L_11:
        /*0048*/ 	.byte	0x04, 0x11
        /*004a*/ 	.short	(.L_13 - .L_12)
	.align		4
.L_12:
        /*004c*/ 	.word	index@($__internal_4_$__cuda_sm20_dsqrt_rn_f64_mediumpath_v1)
        /*0050*/ 	.word	0x00000000


	//----- nvinfo : EIATTR_FRAME_SIZE
	.align		4
.L_13:
        /*0054*/ 	.byte	0x04, 0x11
        /*0056*/ 	.short	(.L_15 - .L_14)
	.align		4
.L_14:
        /*0058*/ 	.word	index@($__internal_3_$__cuda_sm20_div_rn_f64_full)
        /*005c*/ 	.word	0x00000000


	//----- nvinfo : EIATTR_FRAME_SIZE
	.align		4
.L_15:
        /*0060*/ 	.byte	0x04, 0x11
        /*0062*/ 	.short	(.L_17 - .L_16)
	.align		4
.L_16:
        /*0064*/ 	.word	index@($__internal_2_$__cuda_sm20_dblrcp_rn_slowpath_v3)
        /*0068*/ 	.word	0x00000000


	//----- nvinfo : EIATTR_FRAME_SIZE
	.align		4
.L_17:
        /*006c*/ 	.byte	0x04, 0x11
        /*006e*/ 	.short	(.L_19 - .L_18)
	.align		4
.L_18:
        /*0070*/ 	.word	index@(_Z32compute_mic_neighbours_half_implPKdS0_PKbmdPmS3_PiPdS5_bbb)
        /*0074*/ 	.word	0x00000000


	//----- nvinfo : EIATTR_REGCOUNT
	.align		4
.L_19:
        /*0078*/ 	.byte	0x04, 0x2f
        /*007a*/ 	.short	(.L_21 - .L_20)
	.align		4
.L_20:
        /*007c*/ 	.word	index@(_Z13mic_box_checkPKdPKbdPi)
        /*0080*/ 	.word	0x0000002a


	//----- nvinfo : EIATTR_FRAME_SIZE
	.align		4
.L_21:
        /*0084*/ 	.byte	0x04, 0x11
        /*0086*/ 	.short	(.L_23 - .L_22)
	.align		4
.L_22:
        /*0088*/ 	.word	index@($__internal_1_$__cuda_sm20_dsqrt_rn_f64_mediumpath_v1)
        /*008c*/ 	.word	0x00000000


	//----- nvinfo : EIATTR_FRAME_SIZE
	.align		4
.L_23:
        /*0090*/ 	.byte	0x04, 0x11
        /*0092*/ 	.short	(.L_25 - .L_24)
	.align		4
.L_24:
        /*0094*/ 	.word	index@($__internal_0_$__cuda_sm20_div_rn_f64_full)
        /*0098*/ 	.word	0x00000000


	//----- nvinfo : EIATTR_FRAME_SIZE
	.align		4
.L_25:
        /*009c*/ 	.byte	0x04, 0x11
        /*009e*/ 	.short	(.L_27 - .L_26)
	.align		4
.L_26:
        /*00a0*/ 	.word	index@(_Z13mic_box_checkPKdPKbdPi)
        /*00a4*/ 	.word	0x00000000


	//----- nvinfo : EIATTR_MIN_STACK_SIZE
	.align		4
.L_27:
        /*00a8*/ 	.byte	0x04, 0x12
        /*00aa*/ 	.short	(.L_29 - .L_28)
	.align		4
.L_28:
        /*00ac*/ 	.word	index@(_Z13mic_box_checkPKdPKbdPi)
        /*00b0*/ 	.word	0x00000000


	//----- nvinfo : EIATTR_MIN_STACK_SIZE
	.align		4
.L_29:
        /*00b4*/ 	.byte	0x04, 0x12
        /*00b6*/ 	.short	(.L_31 - .L_30)
	.align		4
.L_30:
        /*00b8*/ 	.word	index@(_Z32compute_mic_neighbours_half_implPKdS0_PKbmdPmS3_PiPdS5_bbb)
        /*00bc*/ 	.word	0x00000000


	//----- nvinfo : EIATTR_MIN_STACK_SIZE
	.align		4
.L_31:
        /*00c0*/ 	.byte	0x04, 0x12
        /*00c2*/ 	.short	(.L_33 - .L_32)
	.align		4
.L_32:
        /*00c4*/ 	.word	index@(_Z32compute_mic_neighbours_full_implPKdS0_PKbmdPmS3_PiPdS5_bbb)
        /*00c8*/ 	.word	0x00000000
.L_33:


//--------------------- .nv.compat                --------------------------
	.section	.nv.compat,"",@"SHT_CUDA_COMPAT_INFO"
	.align	4
        /*0000*/ 	.byte	0x02, 0x09, 0x00, 0x00, 0x02, 0x02, 0x01, 0x00, 0x02, 0x05, 0x05, 0x00, 0x03, 0x07, 0x01, 0x01
        /*0010*/ 	.byte	0x02, 0x03, 0x00, 0x00, 0x02, 0x06, 0x01, 0x00, 0x04, 0x0b, 0x08, 0x00, 0x01, 0x00, 0x00, 0x00
        /*0020*/ 	.byte	0x00, 0x00, 0x00, 0x00


//--------------------- .nv.info._Z13mic_box_checkPKdPKbdPi --------------------------
	.section	.nv.info._Z13mic_box_checkPKdPKbdPi,"",@"SHT_CUDA_INFO"
	.sectionflags	@""
	.align	4


	//----- nvinfo : EIATTR_CUDA_API_VERSION
	.align		4
        /*0000*/ 	.byte	0x04, 0x37
        /*0002*/ 	.short	(.L_35 - .L_34)
.L_34:
        /*0004*/ 	.word	0x00000082


	//----- nvinfo : EIATTR_KPARAM_INFO
	.align		4
.L_35:
        /*0008*/ 	.byte	0x04, 0x17
        /*000a*/ 	.short	(.L_37 - .L_36)
.L_36:
        /*000c*/ 	.word	0x00000000
        /*0010*/ 	.short	0x0003
        /*0012*/ 	.short	0x0018
        /*0014*/ 	.byte	0x00, 0xf5, 0x21, 0x00


	//----- nvinfo : EIATTR_KPARAM_INFO
	.align		4
.L_37:
        /*0018*/ 	.byte	0x04, 0x17
        /*001a*/ 	.short	(.L_39 - .L_38)
.L_38:
        /*001c*/ 	.word	0x00000000
        /*0020*/ 	.short	0x0002
        /*0022*/ 	.short	0x0010
        /*0024*/ 	.byte	0x00, 0xf0, 0x21, 0x00


	//----- nvinfo : EIATTR_KPARAM_INFO
	.align		4
.L_39:
        /*0028*/ 	.byte	0x04, 0x17
        /*002a*/ 	.short	(.L_41 - .L_40)
.L_40:
        /*002c*/ 	.word	0x00000000
        /*0030*/ 	.short	0x0001
        /*0032*/ 	.short	0x0008
        /*0034*/ 	.byte	0x00, 0xf5, 0x21, 0x00


	//----- nvinfo : EIATTR_KPARAM_INFO
	.align		4
.L_41:
        /*0038*/ 	.byte	0x04, 0x17
        /*003a*/ 	.short	(.L_43 - .L_42)
.L_42:
        /*003c*/ 	.word	0x00000000
        /*0040*/ 	.short	0x0000
        /*0042*/ 	.short	0x0000
        /*0044*/ 	.byte	0x00, 0xf5, 0x21, 0x00


	//----- nvinfo : EIATTR_SPARSE_MMA_MASK
	.align		4
.L_43:
        /*0048*/ 	.byte	0x03, 0x50
        /*004a*/ 	.short	0x0000


	//----- nvinfo : EIATTR_MAXREG_COUNT
	.align		4
        /*004c*/ 	.byte	0x03, 0x1b
        /*004e*/ 	.short	0x00ff


	//----- nvinfo : EIATTR_NUM_BARRIERS
	.align		4
        /*0050*/ 	.byte	0x02, 0x4c
        /*0052*/ 	.byte	0x01
	.zero		1


	//----- nvinfo : EIATTR_MERCURY_ISA_VERSION
	.align		4
        /*0054*/ 	.byte	0x03, 0x5f
        /*0056*/ 	.short	0x0101


	//----- nvinfo : EIATTR_VRC_CTA_INIT_COUNT
	.align		4
        /*0058*/ 	.byte	0x02, 0x4a
	.zero		1
	.zero		1


	//----- nvinfo : EIATTR_EXIT_INSTR_OFFSETS
	.align		4
        /*005c*/ 	.byte	0x04, 0x1c
        /*005e*/ 	.short	(.L_45 - .L_44)


	//   ....[0]....
.L_44:
        /*0060*/ 	.word	0x00000160


	//   ....[1]....
        /*0064*/ 	.word	0x00001690


	//   ....[2]....
        /*0068*/ 	.word	0x000016c0


	//----- nvinfo : EIATTR_CRS_STACK_SIZE
	.align		4
.L_45:
        /*006c*/ 	.byte	0x04, 0x1e
        /*006e*/ 	.short	(.L_47 - .L_46)
.L_46:
        /*0070*/ 	.word	0x00000000


	//----- nvinfo : EIATTR_CBANK_PARAM_SIZE
	.align		4
.L_47:
        /*0074*/ 	.byte	0x03, 0x19
        /*0076*/ 	.short	0x0020


	//----- nvinfo : EIATTR_PARAM_CBANK
	.align		4
        /*0078*/ 	.byte	0x04, 0x0a
        /*007a*/ 	.short	(.L_49 - .L_48)
	.align		4
.L_48:
        /*007c*/ 	.word	index@(.nv.constant0._Z13mic_box_checkPKdPKbdPi)
        /*0080*/ 	.short	0x0380
        /*0082*/ 	.short	0x0020


	//----- nvinfo : EIATTR_SW_WAR
	.align		4
.L_49:
        /*0084*/ 	.byte	0x04, 0x36
        /*0086*/ 	.short	(.L_51 - .L_50)
.L_50:
        /*0088*/ 	.word	0x00000008
.L_51:


//--------------------- .nv.info._Z32compute_mic_neighbours_half_implPKdS0_PKbmdPmS3_PiPdS5_bbb --------------------------
	.section	.nv.info._Z32compute_mic_neighbours_half_implPKdS0_PKbmdPmS3_PiPdS5_bbb,"",@"SHT_CUDA_INFO"
	.sectionflags	@""
	.align	4


	//----- nvinfo : EIATTR_CUDA_API_VERSION
	.align		4
        /*0000*/ 	.byte	0x04, 0x37
        /*0002*/ 	.short	(.L_53 - .L_52)
.L_52:
        /*0004*/ 	.word	0x00000082


	//----- nvinfo : EIATTR_KPARAM_INFO
	.align		4
.L_53:
        /*0008*/ 	.byte	0x04, 0x17
        /*000a*/ 	.short	(.L_55 - .L_54)
.L_54:
        /*000c*/ 	.word	0x00000000
        /*0010*/ 	.short	0x000c
        /*0012*/ 	.short	0x0052
        /*0014*/ 	.byte	0x00, 0xf0, 0x05, 0x00


	//----- nvinfo : EIATTR_KPARAM_INFO
	.align		4
.L_55:
        /*0018*/ 	.byte	0x04, 0x17
        /*001a*/ 	.short	(.L_57 - .L_56)
.L_56:
        /*001c*/ 	.word	0x00000000
        /*0020*/ 	.short	0x000b
        /*0022*/ 	.short	0x0051
        /*0024*/ 	.byte	0x00, 0xf0, 0x05, 0x00


	//----- nvinfo : EIATTR_KPARAM_INFO
	.align		4
.L_57:
        /*0028*/ 	.byte	0x04, 0x17
        /*002a*/ 	.short	(.L_59 - .L_58)
.L_58:
        /*002c*/ 	.word	0x00000000
        /*0030*/ 	.short	0x000a
        /*0032*/ 	.short	0x0050
        /*0034*/ 	.byte	0x00, 0xf0, 0x05, 0x00


	//----- nvinfo : EIATTR_KPARAM_INFO
	.align		4
.L_59:
        /*0038*/ 	.byte	0x04, 0x17
        /*003a*/ 	.short	(.L_61 - .L_60)
.L_60:
        /*003c*/ 	.word	0x00000000
        /*0040*/ 	.short	0x0009
        /*0042*/ 	.short	0x0048
        /*0044*/ 	.byte	0x00, 0xf5, 0x21, 0x00


	//----- nvinfo : EIATTR_KPARAM_INFO
	.align		4
.L_61:
        /*0048*/ 	.byte	0x04, 0x17
        /*004a*/ 	.short	(.L_63 - .L_62)
.L_62:
        /*004c*/ 	.word	0x00000000
        /*0050*/ 	.short	0x0008
        /*0052*/ 	.short	0x0040
        /*0054*/ 	.byte	0x00, 0xf5, 0x21, 0x00


	//----- nvinfo : EIATTR_KPARAM_INFO
	.align		4
.L_63:
        /*0058*/ 	.byte	0x04, 0x17
        /*005a*/ 	.short	(.L_65 - .L_64)
.L_64:
        /*005c*/ 	.word	0x00000000
        /*0060*/ 	.short	0x0007
        /*0062*/ 	.short	0x0038
        /*0064*/ 	.byte	0x00, 0xf5, 0x21, 0x00


	//----- nvinfo : EIATTR_KPARAM_INFO
	.align		4
.L_65:
        /*0068*/ 	.byte	0x04, 0x17
        /*006a*/ 	.short	(.L_67 - .L_66)
.L_66:
        /*006c*/ 	.word	0x00000000
        /*0070*/ 	.short	0x0006
        /*0072*/ 	.short	0x0030
        /*0074*/ 	.byte	0x00, 0xf5, 0x21, 0x00


	//----- nvinfo : EIATTR_KPARAM_INFO
	.align		4
.L_67:
        /*0078*/ 	.byte	0x04, 0x17
        /*007a*/ 	.short	(.L_69 - .L_68)
.L_68:
        /*007c*/ 	.word	0x00000000
        /*0080*/ 	.short	0x0005
        /*0082*/ 	.short	0x0028
        /*0084*/ 	.byte	0x00, 0xf5, 0x21, 0x00


	//----- nvinfo : EIATTR_KPARAM_INFO
	.align		4
.L_69:
        /*0088*/ 	.byte	0x04, 0x17
        /*008a*/ 	.short	(.L_71 - .L_70)
.L_70:
        /*008c*/ 	.word	0x00000000
        /*0090*/ 	.short	0x0004
        /*0092*/ 	.short	0x0020
        /*0094*/ 	.byte	0x00, 0xf0, 0x21, 0x00


	//----- nvinfo : EIATTR_KPARAM_INFO
	.align		4
.L_71:
        /*0098*/ 	.byte	0x04, 0x17
        /*009a*/ 	.short	(.L_73 - .L_72)
.L_72:
        /*009c*/ 	.word	0x00000000
        /*00a0*/ 	.short	0x0003
        /*00a2*/ 	.short	0x0018
        /*00a4*/ 	.byte	0x00, 0xf0, 0x21, 0x00


	//----- nvinfo : EIATTR_KPARAM_INFO
	.align		4
.L_73:
        /*00a8*/ 	.byte	0x04, 0x17
        /*00aa*/ 	.short	(.L_75 - .L_74)
.L_74:
        /*00ac*/ 	.word	0x00000000
        /*00b0*/ 	.short	0x0002
        /*00b2*/ 	.short	0x0010
        /*00b4*/ 	.byte	0x00, 0xf5, 0x21, 0x00


	//----- nvinfo : EIATTR_KPARAM_INFO
	.align		4
.L_75:
        /*00b8*/ 	.byte	0x04, 0x17
        /*00ba*/ 	.short	(.L_77 - .L_76)
.L_76:
        /*00bc*/ 	.word	0x00000000
        /*00c0*/ 	.short	0x0001
        /*00c2*/ 	.short	0x0008
        /*00c4*/ 	.byte	0x00, 0xf5, 0x21, 0x00


	//----- nvinfo : EIATTR_KPARAM_INFO
	.align		4
.L_77:
        /*00c8*/ 	.byte	0x04, 0x17
        /*00ca*/ 	.short	(.L_79 - .L_78)
.L_78:
        /*00cc*/ 	.word	0x00000000
        /*00d0*/ 	.short	0x0000
        /*00d2*/ 	.short	0x0000
        /*00d4*/ 	.byte	0x00, 0xf5, 0x21, 0x00


	//----- nvinfo : EIATTR_SPARSE_MMA_MASK
	.align		4
.L_79:
        /*00d8*/ 	.byte	0x03, 0x50
        /*00da*/ 	.short	0x0000


	//----- nvinfo : EIATTR_MAXREG_COUNT
	.align		4
        /*00dc*/ 	.byte	0x03, 0x1b
        /*00de*/ 	.short	0x00ff


	//----- nvinfo : EIATTR_NUM_BARRIERS
	.align		4
        /*00e0*/ 	.byte	0x02, 0x4c
        /*00e2*/ 	.byte	0x01
	.zero		1


	//----- nvinfo : EIATTR_MERCURY_ISA_VERSION
	.align		4
        /*00e4*/ 	.byte	0x03, 0x5f
        /*00e6*/ 	.short	0x0101


	//----- nvinfo : EIATTR_INT_WARP_WIDE_INSTR_OFFSETS
	.align		4
        /*00e8*/ 	.byte	0x04, 0x31
        /*00ea*/ 	.short	(.L_81 - .L_80)


	//   ....[0]....
.L_80:
        /*00ec*/ 	.word	0x00004990


	//   ....[1]....
        /*00f0*/ 	.word	0x00004ac0


	//   ....[2]....
        /*00f4*/ 	.word	0x00004ad0


	//----- nvinfo : EIATTR_VRC_CTA_INIT_COUNT
	.align		4
.L_81:
        /*00f8*/ 	.byte	0x02, 0x4a
	.zero		1
	.zero		1


	//----- nvinfo : EIATTR_EXIT_INSTR_OFFSETS
	.align		4
        /*00fc*/ 	.byte	0x04, 0x1c
        /*00fe*/ 	.short	(.L_83 - .L_82)


	//   ....[0]....
.L_82:
        /*0100*/ 	.word	0x00002770


	//   ....[1]....
        /*0104*/ 	.word	0x00004970


	//   ....[2]....
        /*0108*/ 	.word	0x00004cd0


	//   ....[3]....
        /*010c*/ 	.word	0x00004ed0


	//----- nvinfo : EIATTR_INDIRECT_BRANCH_TARGETS
	.align		4
.L_83:
        /*0110*/ 	.byte	0x04, 0x34
        /*0112*/ 	.short	(.L_85 - .L_84)


	//   ....[0]....
.L_84:
        /*0114*/ 	.word	.L_x_147@srel
        /*0118*/ 	.short	0x0
        /*011a*/ 	.short	0x0
        /*011c*/ 	.word	0x3
        /*0120*/ 	.word	.L_x_148@srel
        /*0124*/ 	.word	.L_x_149@srel
        /*0128*/ 	.word	.L_x_150@srel


	//----- nvinfo : EIATTR_CRS_STACK_SIZE
	.align		4
.L_85:
        /*012c*/ 	.byte	0x04, 0x1e
        /*012e*/ 	.short	(.L_87 - .L_86)
.L_86:
        /*0130*/ 	.word	0x00000000


	//----- nvinfo : EIATTR_CBANK_PARAM_SIZE
	.align		4
.L_87:
        /*0134*/ 	.byte	0x03, 0x19
        /*0136*/ 	.short	0x0053


	//----- nvinfo : EIATTR_PARAM_CBANK
	.align		4
        /*0138*/ 	.byte	0x04, 0x0a
        /*013a*/ 	.short	(.L_89 - .L_88)
	.align		4
.L_88:
        /*013c*/ 	.word	index@(.nv.constant0._Z32compute_mic_neighbours_half_implPKdS0_PKbmdPmS3_PiPdS5_bbb)
        /*0140*/ 	.short	0x0380
        /*0142*/ 	.short	0x0053


	//----- nvinfo : EIATTR_SW_WAR
	.align		4
.L_89:
        /*0144*/ 	.byte	0x04, 0x36
        /*0146*/ 	.short	(.L_91 - .L_90)
.L_90:
        /*0148*/ 	.word	0x00000008
.L_91:


//--------------------- .nv.info._Z32compute_mic_neighbours_full_implPKdS0_PKbmdPmS3_PiPdS5_bbb --------------------------
	.section	.nv.info._Z32compute_mic_neighbours_full_implPKdS0_PKbmdPmS3_PiPdS5_bbb,"",@"SHT_CUDA_INFO"
	.sectionflags	@""
	.align	4


	//----- nvinfo : EIATTR_CUDA_API_VERSION
	.align		4
        /*0000*/ 	.byte	0x04, 0x37
        /*0002*/ 	.short	(.L_93 - .L_92)
.L_92:
        /*0004*/ 	.word	0x00000082


	//----- nvinfo : EIATTR_KPARAM_INFO
	.align		4
.L_93:
        /*0008*/ 	.byte	0x04, 0x17
        /*000a*/ 	.short	(.L_95 - .L_94)
.L_94:
        /*000c*/ 	.word	0x00000000
        /*0010*/ 	.short	0x000c
        /*0012*/ 	.short	0x0052
        /*0014*/ 	.byte	0x00, 0xf0, 0x05, 0x00


	//----- nvinfo : EIATTR_KPARAM_INFO
	.align		4
.L_95:
        /*0018*/ 	.byte	0x04, 0x17
        /*001a*/ 	.short	(.L_97 - .L_96)
.L_96:
        /*001c*/ 	.word	0x00000000
        /*0020*/ 	.short	0x000b
        /*0022*/ 	.short	0x0051
        /*0024*/ 	.byte	0x00, 0xf0, 0x05, 0x00


	//----- nvinfo : EIATTR_KPARAM_INFO
	.align		4
.L_97:
        /*0028*/ 	.byte	0x04, 0x17
        /*002a*/ 	.short	(.L_99 - .L_98)
.L_98:
        /*002c*/ 	.word	0x00000000
        /*0030*/ 	.short	0x000a
        /*0032*/ 	.short	0x0050
        /*0034*/ 	.byte	0x00, 0xf0, 0x05, 0x00


	//----- nvinfo : EIATTR_KPARAM_INFO
	.align		4
.L_99:
        /*0038*/ 	.byte	0x04, 0x17
        /*003a*/ 	.short	(.L_101 - .L_100)
.L_100:
        /*003c*/ 	.word	0x00000000
        /*0040*/ 	.short	0x0009
        /*0042*/ 	.short	0x0048
        /*0044*/ 	.byte	0x00, 0xf5, 0x21, 0x00


	//----- nvinfo : EIATTR_KPARAM_INFO
	.align		4
.L_101:
        /*0048*/ 	.byte	0x04, 0x17
        /*004a*/ 	.short	(.L_103 - .L_102)
.L_102:
        /*004c*/ 	.word	0x00000000
        /*0050*/ 	.short	0x0008
        /*0052*/ 	.short	0x0040
        /*0054*/ 	.byte	0x00, 0xf5, 0x21, 0x00


	//----- nvinfo : EIATTR_KPARAM_INFO
	.align		4
.L_103:
        /*0058*/ 	.byte	0x04, 0x17
        /*005a*/ 	.short	(.L_105 - .L_104)
.L_104:
        /*005c*/ 	.word	0x00000000
        /*0060*/ 	.short	0x0007
        /*0062*/ 	.short	0x0038
        /*0064*/ 	.byte	0x00, 0xf5, 0x21, 0x00


	//----- nvinfo : EIATTR_KPARAM_INFO
	.align		4
.L_105:
        /*0068*/ 	.byte	0x04, 0x17
        /*006a*/ 	.short	(.L_107 - .L_106)
.L_106:
        /*006c*/ 	.word	0x00000000
        /*0070*/ 	.short	0x0006
        /*0072*/ 	.short	0x0030
        /*0074*/ 	.byte	0x00, 0xf5, 0x21, 0x00


	//----- nvinfo : EIATTR_KPARAM_INFO
	.align		4
.L_107:
        /*0078*/ 	.byte	0x04, 0x17
        /*007a*/ 	.short	(.L_109 - .L_108)
.L_108:
        /*007c*/ 	.word	0x00000000
        /*0080*/ 	.short	0x0005
        /*0082*/ 	.short	0x0028
        /*0084*/ 	.byte	0x00, 0xf5, 0x21, 0x00


	//----- nvinfo : EIATTR_KPARAM_INFO
	.align		4
.L_109:
        /*0088*/ 	.byte	0x04, 0x17
        /*008a*/ 	.short	(.L_111 - .L_110)
.L_110:
        /*008c*/ 	.word	0x00000000
        /*0090*/ 	.short	0x0004
        /*0092*/ 	.short	0x0020
        /*0094*/ 	.byte	0x00, 0xf0, 0x21, 0x00


	//----- nvinfo : EIATTR_KPARAM_INFO
	.align		4
.L_111:
        /*0098*/ 	.byte	0x04, 0x17
        /*009a*/ 	.short	(.L_113 - .L_112)
.L_112:
        /*009c*/ 	.word	0x00000000
        /*00a0*/ 	.short	0x0003
        /*00a2*/ 	.short	0x0018
        /*00a4*/ 	.byte	0x00, 0xf0, 0x21, 0x00


	//----- nvinfo : EIATTR_KPARAM_INFO
	.align		4
.L_113:
        /*00a8*/ 	.byte	0x04, 0x17
        /*00aa*/ 	.short	(.L_115 - .L_114)
.L_114:
        /*00ac*/ 	.word	0x00000000
        /*00b0*/ 	.short	0x0002
        /*00b2*/ 	.short	0x0010
        /*00b4*/ 	.byte	0x00, 0xf5, 0x21, 0x00


	//----- nvinfo : EIATTR_KPARAM_INFO
	.align		4
.L_115:
        /*00b8*/ 	.byte	0x04, 0x17
        /*00ba*/ 	.short	(.L_117 - .L_116)
.L_116:
        /*00bc*/ 	.word	0x00000000
        /*00c0*/ 	.short	0x0001
        /*00c2*/ 	.short	0x0008
        /*00c4*/ 	.byte	0x00, 0xf5, 0x21, 0x00


	//----- nvinfo : EIATTR_KPARAM_INFO
	.align		4
.L_117:
        /*00c8*/ 	.byte	0x04, 0x17
        /*00ca*/ 	.short	(.L_119 - .L_118)
.L_118:
        /*00cc*/ 	.word	0x00000000
        /*00d0*/ 	.short	0x0000
        /*00d2*/ 	.short	0x0000
        /*00d4*/ 	.byte	0x00, 0xf5, 0x21, 0x00


	//----- nvinfo : EIATTR_SPARSE_MMA_MASK
	.align		4
.L_119:
        /*00d8*/ 	.byte	0x03, 0x50
        /*00da*/ 	.short	0x0000


	//----- nvinfo : EIATTR_MAXREG_COUNT
	.align		4
        /*00dc*/ 	.byte	0x03, 0x1b
        /*00de*/ 	.short	0x00ff


	//----- nvinfo : EIATTR_NUM_BARRIERS
	.align		4
        /*00e0*/ 	.byte	0x02, 0x4c
        /*00e2*/ 	.byte	0x01
	.zero		1


	//----- nvinfo : EIATTR_MERCURY_ISA_VERSION
	.align		4
        /*00e4*/ 	.byte	0x03, 0x5f
        /*00e6*/ 	.short	0x0101


	//----- nvinfo : EIATTR_INT_WARP_WIDE_INSTR_OFFSETS
	.align		4
        /*00e8*/ 	.byte	0x04, 0x31
        /*00ea*/ 	.short	(.L_121 - .L_120)


	//   ....[0]....
.L_120:
        /*00ec*/ 	.word	0x000045a0


	//   ....[1]....
        /*00f0*/ 	.word	0x000046f0


	//   ....[2]....
        /*00f4*/ 	.word	0x00004700


	//   ....[3]....
        /*00f8*/ 	.word	0x00004fc0


	//   ....[4]....
        /*00fc*/ 	.word	0x00005100


	//   ....[5]....
        /*0100*/ 	.word	0x00005110


	//   ....[6]....
        /*0104*/ 	.word	0x00005900


	//   ....[7]....
        /*0108*/ 	.word	0x00005a40


	//   ....[8]....
        /*010c*/ 	.word	0x00005a50


	//----- nvinfo : EIATTR_VRC_CTA_INIT_COUNT
	.align		4
.L_121:
        /*0110*/ 	.byte	0x02, 0x4a
	.zero		1
	.zero		1


	//----- nvinfo : EIATTR_EXIT_INSTR_OFFSETS
	.align		4
        /*0114*/ 	.byte	0x04, 0x1c
        /*0116*/ 	.short	(.L_123 - .L_122)


	//   ....[0]....
.L_122:
        /*0118*/ 	.word	0x000025f0


	//   ....[1]....
        /*011c*/ 	.word	0x00002670


	//   ....[2]....
        /*0120*/ 	.word	0x00004b20


	//   ....[3]....
        /*0124*/ 	.word	0x00005500


	//   ....[4]....
        /*0128*/ 	.word	0x00005dc0


	//----- nvinfo : EIATTR_INDIRECT_BRANCH_TARGETS
	.align		4
.L_123:
        /*012c*/ 	.byte	0x04, 0x34
        /*012e*/ 	.short	(.L_125 - .L_124)


	//   ....[0]....
.L_124:
        /*0130*/ 	.word	.L_x_151@srel
        /*0134*/ 	.short	0x0
        /*0136*/ 	.short	0x0
        /*0138*/ 	.word	0x3
        /*013c*/ 	.word	.L_x_152@srel
        /*0140*/ 	.word	.L_x_153@srel
        /*0144*/ 	.word	.L_x_154@srel


	//----- nvinfo : EIATTR_CRS_STACK_SIZE
	.align		4
.L_125:
        /*0148*/ 	.byte	0x04, 0x1e
        /*014a*/ 	.short	(.L_127 - .L_126)
.L_126:
        /*014c*/ 	.word	0x00000000


	//----- nvinfo : EIATTR_CBANK_PARAM_SIZE
	.align		4
.L_127:
        /*0150*/ 	.byte	0x03, 0x19
        /*0152*/ 	.short	0x0053


	//----- nvinfo : EIATTR_PARAM_CBANK
	.align		4
        /*0154*/ 	.byte	0x04, 0x0a
        /*0156*/ 	.short	(.L_129 - .L_128)
	.align		4
.L_128:
        /*0158*/ 	.word	index@(.nv.constant0._Z32compute_mic_neighbours_full_implPKdS0_PKbmdPmS3_PiPdS5_bbb)
        /*015c*/ 	.short	0x0380
        /*015e*/ 	.short	0x0053


	//----- nvinfo : EIATTR_SW_WAR
	.align		4
.L_129:
        /*0160*/ 	.byte	0x04, 0x36
        /*0162*/ 	.short	(.L_131 - .L_130)
.L_130:
        /*0164*/ 	.word	0x00000008
.L_131:


//--------------------- .nv.callgraph             --------------------------
	.section	.nv.callgraph,"",@"SHT_CUDA_CALLGRAPH"
	.align	4
	.sectionentsize	8
	.align		4
        /*0000*/ 	.word	0x00000000
	.align		4
        /*0004*/ 	.word	0xffffffff
	.align		4
        /*0008*/ 	.word	0x00000000
	.align		4
        /*000c*/ 	.word	0xfffffffe
	.align		4
        /*0010*/ 	.word	0x00000000
	.align		4
        /*0014*/ 	.word	0xfffffffd
	.align		4
        /*0018*/ 	.word	0x00000000
	.align		4
        /*001c*/ 	.word	0xfffffffc


//--------------------- .nv.constant2._Z32compute_mic_neighbours_half_implPKdS0_PKbmdPmS3_PiPdS5_bbb --------------------------
	.section	.nv.constant2._Z32compute_mic_neighbours_half_implPKdS0_PKbmdPmS3_PiPdS5_bbb,"a",@progbits
	.sectionflags	@""
	.align	4
.nv.constant2._Z32compute_mic_neighbours_half_implPKdS0_PKbmdPmS3_PiPdS5_bbb:
        /*0000*/ 	.byte	0xa0, 0x04, 0x00, 0x00, 0x90, 0x1a, 0x00, 0x00, 0x90, 0x03, 0x00, 0x00


//--------------------- .nv.constant2._Z32compute_mic_neighbours_full_implPKdS0_PKbmdPmS3_PiPdS5_bbb --------------------------
	.section	.nv.constant2._Z32compute_mic_neighbours_full_implPKdS0_PKbmdPmS3_PiPdS5_bbb,"a",@progbits
	.sectionflags	@""
	.align	4
.nv.constant2._Z32compute_mic_neighbours_full_implPKdS0_PKbmdPmS3_PiPdS5_bbb:
        /*0000*/ 	.byte	0x40, 0x04, 0x00, 0x00, 0x60, 0x19, 0x00, 0x00, 0x30, 0x03, 0x00, 0x00


//--------------------- .text._Z13mic_box_checkPKdPKbdPi --------------------------
	.section	.text._Z13mic_box_checkPKdPKbdPi,"ax",@progbits
	.align	128
        .global         _Z13mic_box_checkPKdPKbdPi
        .type           _Z13mic_box_checkPKdPKbdPi,@function
        .size           _Z13mic_box_checkPKdPKbdPi,(.L_x_156 - _Z13mic_box_checkPKdPKbdPi)
        .other          _Z13mic_box_checkPKdPKbdPi,@"STO_CUDA_ENTRY STV_DEFAULT"
_Z13mic_box_checkPKdPKbdPi:
.text._Z13mic_box_checkPKdPKbdPi:
[----:B------:R-:W-:Y:S01]  /*0000*/  LDC R1, c[0x0][0x37c] ;  /* 0x0000df00ff017b82 */ /* 0x000fe20000000800 */
[----:B------:R-:W0:Y:S01]  /*0010*/  S2R R13, SR_TID.X ;  /* 0x00000000000d7919 */ /* 0x000e220000002100 */
[----:B------:R-:W1:Y:S01]  /*0020*/  LDCU.64 UR6, c[0x0][0x358] ;  /* 0x00006b00ff0677ac */ /* 0x000e620008000a00 */
[----:B------:R-:W-:Y:S01]  /*0030*/  BSSY.RECONVERGENT B0, `(.L_x_0) ;  /* 0x0000011000007945 */ /* 0x000fe20003800200 */
[C---:B0-----:R-:W-:Y:S02]  /*0040*/  ISETP.GT.U32.AND P0, PT, R13.reuse, 0x2, PT ;  /* 0x000000020d00780c */ /* 0x041fe40003f04070 */
[----:B------:R-:W-:-:S11]  /*0050*/  ISETP.NE.AND P1, PT, R13, RZ, PT ;  /* 0x000000ff0d00720c */ /* 0x000fd60003f25270 */
[----:B-1----:R-:W-:Y:S05]  /*0060*/  @P0 BRA `(.L_x_1) ;  /* 0x0000000000340947 */ /* 0x002fea0003800000 */
[----:B------:R-:W0:Y:S01]  /*0070*/  LDC.64 R2, c[0x0][0x380] ;  /* 0x0000e000ff027b82 */ /* 0x000e220000000a00 */
[----:B------:R-:W-:-:S04]  /*0080*/  IMAD R5, R13, 0x3, RZ ;  /* 0x000000030d057824 */ /* 0x000fc800078e02ff */
[----:B0-----:R-:W-:-:S05]  /*0090*/  IMAD.WIDE.U32 R2, R5, 0x8, R2 ;  /* 0x0000000805027825 */ /* 0x001fca00078e0002 */
[----:B------:R-:W2:Y:S04]  /*00a0*/  LDG.E.64 R4, desc[UR6][R2.64] ;  /* 0x0000000602047981 */ /* 0x000ea8000c1e1b00 */
[----:B------:R-:W3:Y:S04]  /*00b0*/  LDG.E.64 R6, desc[UR6][R2.64+0x8] ;  /* 0x0000080602067981 */ /* 0x000ee8000c1e1b00 */
[----:B------:R-:W4:Y:S01]  /*00c0*/  LDG.E.64 R8, desc[UR6][R2.64+0x10] ;  /* 0x0000100602087981 */ /* 0x000f22000c1e1b00 */
[----:B------:R-:W-:Y:S01]  /*00d0*/  MOV R0, 0x400 ;  /* 0x0000040000007802 */ /* 0x000fe20000000f00 */
[----:B------:R-:W0:Y:S03]  /*00e0*/  S2R R11, SR_CgaCtaId ;  /* 0x00000000000b7919 */ /* 0x000e260000008800 */
[----:B0-----:R-:W-:-:S05]  /*00f0*/  LEA R0, R11, R0, 0x18 ;  /* 0x000000000b007211 */ /* 0x001fca00078ec0ff */
[----:B------:R-:W-:-:S05]  /*0100*/  IMAD R11, R13, 0x18, R0 ;  /* 0x000000180d0b7824 */ /* 0x000fca00078e0200 */
[----:B--2---:R0:W-:Y:S04]  /*0110*/  STS.64 [R11], R4 ;  /* 0x000000040b007388 */ /* 0x0041e80000000a00 */
[----:B---3--:R0:W-:Y:S04]  /*0120*/  STS.64 [R11+0x8], R6 ;  /* 0x000008060b007388 */ /* 0x0081e80000000a00 */
[----:B----4-:R0:W-:Y:S02]  /*0130*/  STS.64 [R11+0x10], R8 ;  /* 0x000010080b007388 */ /* 0x0101e40000000a00 */
.L_x_1:
[----:B------:R-:W-:Y:S05]  /*0140*/  BSYNC.RECONVERGENT B0 ;  /* 0x0000000000007941 */ /* 0x000fea0003800200 */
.L_x_0:
[----:B------:R-:W-:Y:S06]  /*0150*/  BAR.SYNC.DEFER_BLOCKING 0x0 ;  /* 0x0000000000007b1d */ /* 0x000fec0000010000 */
[----:B------:R-:W-:Y:S05]  /*0160*/  @P1 EXIT ;  /* 0x000000000000194d */ /* 0x000fea0003800000 */
[----:B------:R-:W1:Y:S01]  /*0170*/  S2UR UR5, SR_CgaCtaId ;  /* 0x00000000000579c3 */ /* 0x000e620000008800 */
[----:B------:R-:W-:Y:S01]  /*0180*/  UMOV UR4, 0x400 ;  /* 0x0000040000047882 */ /* 0x000fe20000000000 */
[----:B0-----:R-:W-:Y:S02]  /*0190*/  IMAD.MOV.U32 R4, RZ, RZ, 0x0 ;  /* 0x00000000ff047424 */ /* 0x001fe400078e00ff */
[----:B------:R-:W-:Y:S01]  /*01a0*/  IMAD.MOV.U32 R5, RZ, RZ, 0x3fd80000 ;  /* 0x3fd80000ff057424 */ /* 0x000fe200078e00ff */
[----:B-1----:R-:W-:-:S09]  /*01b0*/  ULEA UR4, UR5, UR4, 0x18 ;  /* 0x0000000405047291 */ /* 0x002fd2000f8ec0ff */
[----:B------:R-:W0:Y:S04]  /*01c0*/  LDS.128 R20, [UR4] ;  /* 0x00000004ff147984 */ /* 0x000e280008000c00 */
[----:B------:R-:W1:Y:S04]  /*01d0*/  LDS.128 R16, [UR4+0x10] ;  /* 0x00001004ff107984 */ /* 0x000e680008000c00 */
[----:B------:R-:W2:Y:S04]  /*01e0*/  LDS.64 R28, [UR4+0x40] ;  /* 0x00004004ff1c7984 */ /* 0x000ea80008000a00 */
[----:B------:R-:W3:Y:S04]  /*01f0*/  LDS.128 R12, [UR4+0x20] ;  /* 0x00002004ff0c7984 */ /* 0x000ee80008000c00 */
[----:B------:R-:W4:Y:S01]  /*0200*/  LDS.128 R8, [UR4+0x30] ;  /* 0x00003004ff087984 */ /* 0x000f220008000c00 */
[----:B0-----:R-:W-:-:S08]  /*0210*/  DMUL R2, R22, R22 ;  /* 0x0000001616027228 */ /* 0x001fd00000000000 */
[----:B------:R-:W-:-:S08]  /*0220*/  DFMA R2, R20, R20, R2 ;  /* 0x000000141402722b */ /* 0x000fd00000000002 */
[----:B-1----:R-:W-:-:S06]  /*0230*/  DFMA R36, R16, R16, R2 ;  /* 0x000000101024722b */ /* 0x002fcc0000000002 */
[----:B------:R-:W0:Y:S04]  /*0240*/  MUFU.RSQ64H R25, R37 ;  /* 0x0000002500197308 */ /* 0x000e280000001c00 */
[----:B------:R-:W-:-:S05]  /*0250*/  VIADD R24, R37, 0xfcb00000 ;  /* 0xfcb0000025187836 */ /* 0x000fca0000000000 */
[----:B------:R-:W-:Y:S01]  /*0260*/  ISETP.GE.U32.AND P0, PT, R24, 0x7ca00000, PT ;  /* 0x7ca000001800780c */ /* 0x000fe20003f06070 */
[----:B0-----:R-:W-:-:S08]  /*0270*/  DMUL R2, R24, R24 ;  /* 0x0000001818027228 */ /* 0x001fd00000000000 */
[----:B------:R-:W-:-:S08]  /*0280*/  DFMA R2, R36, -R2, 1 ;  /* 0x3ff000002402742b */ /* 0x000fd00000000802 */
[----:B------:R-:W-:Y:S02]  /*0290*/  DFMA R4, R2, R4, 0.5 ;  /* 0x3fe000000204742b */ /* 0x000fe40000000004 */
[----:B------:R-:W-:-:S08]  /*02a0*/  DMUL R2, R24, R2 ;  /* 0x0000000218027228 */ /* 0x000fd00000000000 */
[----:B------:R-:W-:-:S08]  /*02b0*/  DFMA R2, R4, R2, R24 ;  /* 0x000000020402722b */ /* 0x000fd00000000018 */
[----:B------:R-:W-:Y:S02]  /*02c0*/  DMUL R26, R36, R2 ;  /* 0x00000002241a7228 */ /* 0x000fe40000000000 */
[----:B------:R-:W-:Y:S02]  /*02d0*/  VIADD R5, R3, 0xfff00000 ;  /* 0xfff0000003057836 */ /* 0x000fe40000000000 */
[----:B------:R-:W-:-:S04]  /*02e0*/  IMAD.MOV.U32 R4, RZ, RZ, R2 ;  /* 0x000000ffff047224 */ /* 0x000fc800078e0002 */
[----:B------:R-:W-:-:S08]  /*02f0*/  DFMA R6, R26, -R26, R36 ;  /* 0x8000001a1a06722b */ /* 0x000fd00000000024 */
[----:B------:R-:W-:Y:S01]  /*0300*/  DFMA R30, R6, R4, R26 ;  /* 0x00000004061e722b */ /* 0x000fe2000000001a */
[----:B--234-:R-:W-:Y:S10]  /*0310*/  @!P0 BRA `(.L_x_2) ;  /* 0x0000000000208947 */ /* 0x01cff40003800000 */
[----:B------:R-:W-:Y:S01]  /*0320*/  IMAD.MOV.U32 R4, RZ, RZ, R2 ;  /* 0x000000ffff047224 */ /* 0x000fe200078e0002 */
[----:B------:R-:W-:Y:S01]  /*0330*/  MOV R25, R37 ;  /* 0x0000002500197202 */ /* 0x000fe20000000f00 */
[----:B------:R-:W-:Y:S01]  /*0340*/  IMAD.MOV.U32 R2, RZ, RZ, R26 ;  /* 0x000000ffff027224 */ /* 0x000fe200078e001a */
[----:B------:R-:W-:Y:S01]  /*0350*/  MOV R0, 0x380 ;  /* 0x0000038000007802 */ /* 0x000fe20000000f00 */
[----:B------:R-:W-:-:S07]  /*0360*/  IMAD.MOV.U32 R3, RZ, RZ, R27 ;  /* 0x000000ffff037224 */ /* 0x000fce00078e001b */
[----:B------:R-:W-:Y:S05]  /*0370*/  CALL.REL.NOINC `($__internal_1_$__cuda_sm20_dsqrt_rn_f64_mediumpath_v1) ;  /* 0x0000001800447944 */ /* 0x000fea0003c00000 */
[----:B------:R-:W-:Y:S02]  /*0380*/  IMAD.MOV.U32 R30, RZ, RZ, R2 ;  /* 0x000000ffff1e7224 */ /* 0x000fe400078e0002 */
[----:B------:R-:W-:-:S07]  /*0390*/  IMAD.MOV.U32 R31, RZ, RZ, R3 ;  /* 0x000000ffff1f7224 */ /* 0x000fce00078e0003 */
.L_x_2:
[----:B------:R-:W-:Y:S01]  /*03a0*/  DMUL R2, R12, R12 ;  /* 0x0000000c0c027228 */ /* 0x000fe20000000000 */
[----:B------:R-:W-:Y:S01]  /*03b0*/  IMAD.MOV.U32 R4, RZ, RZ, 0x0 ;  /* 0x00000000ff047424 */ /* 0x000fe200078e00ff */
[----:B------:R-:W-:-:S06]  /*03c0*/  MOV R5, 0x3fd80000 ;  /* 0x3fd8000000057802 */ /* 0x000fcc0000000f00 */
[----:B------:R-:W-:-:S08]  /*03d0*/  DFMA R2, R18, R18, R2 ;  /* 0x000000121202722b */ /* 0x000fd00000000002 */
[----:B------:R-:W-:-:S06]  /*03e0*/  DFMA R36, R14, R14, R2 ;  /* 0x0000000e0e24722b */ /* 0x000fcc0000000002 */
        /* <DEDUP_REMOVED lines=13> */
[----:B------:R-:W-:Y:S10]  /*04c0*/  @!P0 BRA `(.L_x_3) ;  /* 0x0000000000208947 */ /* 0x000ff40003800000 */
[----:B------:R-:W-:Y:S01]  /*04d0*/  IMAD.MOV.U32 R4, RZ, RZ, R6 ;  /* 0x000000ffff047224 */ /* 0x000fe200078e0006 */
[----:B------:R-:W-:Y:S01]  /*04e0*/  MOV R0, 0x530 ;  /* 0x0000053000007802 */ /* 0x000fe20000000f00 */
[----:B------:R-:W-:Y:S02]  /*04f0*/  IMAD.MOV.U32 R25, RZ, RZ, R37 ;  /* 0x000000ffff197224 */ /* 0x000fe400078e0025 */
[----:B------:R-:W-:Y:S02]  /*0500*/  IMAD.MOV.U32 R6, RZ, RZ, R32 ;  /* 0x000000ffff067224 */ /* 0x000fe400078e0020 */
[----:B------:R-:W-:-:S07]  /*0510*/  IMAD.MOV.U32 R7, RZ, RZ, R33 ;  /* 0x000000ffff077224 */ /* 0x000fce00078e0021 */
[----:B------:R-:W-:Y:S05]  /*0520*/  CALL.REL.NOINC `($__internal_1_$__cuda_sm20_dsqrt_rn_f64_mediumpath_v1) ;  /* 0x0000001400d87944 */ /* 0x000fea0003c00000 */
[----:B------:R-:W-:Y:S01]  /*0530*/  MOV R26, R2 ;  /* 0x00000002001a7202 */ /* 0x000fe20000000f00 */
[----:B------:R-:W-:-:S07]  /*0540*/  IMAD.MOV.U32 R27, RZ, RZ, R3 ;  /* 0x000000ffff1b7224 */ /* 0x000fce00078e0003 */
.L_x_3:
[----:B------:R-:W-:Y:S01]  /*0550*/  DMUL R2, R10, R10 ;  /* 0x0000000a0a027228 */ /* 0x000fe20000000000 */
[----:B------:R-:W-:Y:S02]  /*0560*/  IMAD.MOV.U32 R4, RZ, RZ, 0x0 ;  /* 0x00000000ff047424 */ /* 0x000fe400078e00ff */
[----:B------:R-:W-:-:S05]  /*0570*/  IMAD.MOV.U32 R5, RZ, RZ, 0x3fd80000 ;  /* 0x3fd80000ff057424 */ /* 0x000fca00078e00ff */
        /* <DEDUP_REMOVED lines=11> */
[----:B------:R-:W-:Y:S01]  /*0630*/  VIADD R5, R33, 0xfff00000 ;  /* 0xfff0000021057836 */ /* 0x000fe20000000000 */
[----:B------:R-:W-:-:S05]  /*0640*/  MOV R4, R32 ;  /* 0x0000002000047202 */ /* 0x000fca0000000f00 */
        /* <DEDUP_REMOVED lines=9> */
[----:B------:R-:W-:Y:S01]  /*06e0*/  IMAD.MOV.U32 R6, RZ, RZ, R2 ;  /* 0x000000ffff067224 */ /* 0x000fe200078e0002 */
[----:B------:R-:W-:-:S07]  /*06f0*/  MOV R7, R3 ;  /* 0x0000000300077202 */ /* 0x000fce0000000f00 */
.L_x_4:
[----:B------:R-:W-:Y:S01]  /*0700*/  DMUL R4, R22, R10 ;  /* 0x0000000a16047228 */ /* 0x000fe20000000000 */
[----:B------:R-:W-:Y:S01]  /*0710*/  UMOV UR4, 0xa0b5ed8d ;  /* 0xa0b5ed8d00047882 */ /* 0x000fe20000000000 */
[----:B------:R-:W-:Y:S01]  /*0720*/  DMUL R2, R12, R22 ;  /* 0x000000160c027228 */ /* 0x000fe20000000000 */
[----:B------:R-:W-:Y:S02]  /*0730*/  UMOV UR5, 0x3eb0c6f7 ;  /* 0x3eb0c6f700057882 */ /* 0x000fe40000000000 */
[----:B------:R-:W-:-:S03]  /*0740*/  DMUL R24, R30, UR4 ;  /* 0x000000041e187c28 */ /* 0x000fc60008000000 */
[C---:B------:R-:W-:Y:S02]  /*0750*/  DFMA R4, R20.reuse, R8, R4 ;  /* 0x000000081404722b */ /* 0x040fe40000000004 */
[----:B------:R-:W-:-:S03]  /*0760*/  DFMA R2, R20, R18, R2 ;  /* 0x000000121402722b */ /* 0x000fc60000000002 */
[C---:B------:R-:W-:Y:S02]  /*0770*/  DMUL R32, R24.reuse, R6 ;  /* 0x0000000618207228 */ /* 0x040fe40000000000 */
[----:B------:R-:W-:Y:S02]  /*0780*/  DMUL R24, R24, R26 ;  /* 0x0000001a18187228 */ /* 0x000fe40000000000 */
[C---:B------:R-:W-:Y:S02]  /*0790*/  DFMA R4, R16.reuse, R28, R4 ;  /* 0x0000001c1004722b */ /* 0x040fe40000000004 */
[----:B------:R-:W-:-:S06]  /*07a0*/  DFMA R2, R16, R14, R2 ;  /* 0x0000000e1002722b */ /* 0x000fcc0000000002 */
[----:B------:R-:W-:-:S06]  /*07b0*/  DSETP.GEU.AND P0, PT, |R4|, R32, PT ;  /* 0x000000200400722a */ /* 0x000fcc0003f0e200 */
[----:B------:R-:W-:-:S14]  /*07c0*/  DSETP.GEU.OR P0, PT, |R2|, R24, P0 ;  /* 0x000000180200722a */ /* 0x000fdc000070e600 */
[----:B------:R-:W-:Y:S05]  /*07d0*/  @P0 BRA `(.L_x_5) ;  /* 0x0000000000940947 */ /* 0x000fea0003800000 */
[----:B------:R-:W-:Y:S02]  /*07e0*/  DMUL R2, R12, R10 ;  /* 0x0000000a0c027228 */ /* 0x000fe40000000000 */
[----:B------:R-:W-:-:S06]  /*07f0*/  DMUL R4, R26, UR4 ;  /* 0x000000041a047c28 */ /* 0x000fcc0008000000 */
[----:B------:R-:W-:Y:S02]  /*0800*/  DFMA R2, R8, R18, R2 ;  /* 0x000000120802722b */ /* 0x000fe40000000002 */
[----:B------:R-:W-:-:S06]  /*0810*/  DMUL R4, R4, R6 ;  /* 0x0000000604047228 */ /* 0x000fcc0000000000 */
[----:B------:R-:W-:-:S08]  /*0820*/  DFMA R2, R28, R14, R2 ;  /* 0x0000000e1c02722b */ /* 0x000fd00000000002 */
[----:B------:R-:W-:-:S14]  /*0830*/  DSETP.GEU.AND P0, PT, |R2|, R4, PT ;  /* 0x000000040200722a */ /* 0x000fdc0003f0e200 */
[----:B------:R-:W-:Y:S05]  /*0840*/  @P0 BRA `(.L_x_5) ;  /* 0x0000000000780947 */ /* 0x000fea0003800000 */
[----:B------:R-:W0:Y:S02]  /*0850*/  LDC.64 R2, c[0x0][0x388] ;  /* 0x0000e200ff027b82 */ /* 0x000e240000000a00 */
[----:B0-----:R-:W2:Y:S04]  /*0860*/  LDG.E.U8 R4, desc[UR6][R2.64] ;  /* 0x0000000602047981 */ /* 0x001ea8000c1e1100 */
[----:B------:R-:W3:Y:S04]  /*0870*/  LDG.E.U8 R0, desc[UR6][R2.64+0x1] ;  /* 0x0000010602007981 */ /* 0x000ee8000c1e1100 */
[----:B------:R0:W4:Y:S01]  /*0880*/  LDG.E.U8 R10, desc[UR6][R2.64+0x2] ;  /* 0x00000206020a7981 */ /* 0x000122000c1e1100 */
[----:B--2---:R-:W-:Y:S01]  /*0890*/  ISETP.NE.AND P0, PT, R4, RZ, PT ;  /* 0x000000ff0400720c */ /* 0x004fe20003f05270 */
[----:B------:R-:W-:-:S03]  /*08a0*/  IMAD.MOV.U32 R4, RZ, RZ, R27 ;  /* 0x000000ffff047224 */ /* 0x000fc600078e001b */
[----:B------:R-:W-:Y:S02]  /*08b0*/  FSEL R8, R30, 0.00030622567282989621162, P0 ;  /* 0x39a08cea1e087808 */ /* 0x000fe40000000000 */
[----:B------:R-:W-:-:S03]  /*08c0*/  FSEL R9, R31, 10831.5869140625, P0 ;  /* 0x46293e591f097808 */ /* 0x000fc60000000000 */
[----:B------:R-:W-:Y:S02]  /*08d0*/  IMAD.MOV.U32 R5, RZ, RZ, R8 ;  /* 0x000000ffff057224 */ /* 0x000fe400078e0008 */
[----:B------:R-:W-:Y:S01]  /*08e0*/  IMAD.MOV.U32 R11, RZ, RZ, R9 ;  /* 0x000000ffff0b7224 */ /* 0x000fe200078e0009 */
[----:B------:R-:W-:-:S06]  /*08f0*/  DSETP.MIN.AND P0, P1, R26, R8, PT ;  /* 0x000000081a00722a */ /* 0x000fcc0003900000 */
[----:B------:R-:W-:Y:S02]  /*0900*/  FSEL R13, R4, R11, P0 ;  /* 0x0000000b040d7208 */ /* 0x000fe40000000000 */
[----:B------:R-:W-:Y:S02]  /*0910*/  SEL R4, R26, R5, P0 ;  /* 0x000000051a047207 */ /* 0x000fe40000000000 */
[----:B---3--:R-:W-:Y:S01]  /*0920*/  ISETP.NE.AND P0, PT, R0, RZ, PT ;  /* 0x000000ff0000720c */ /* 0x008fe20003f05270 */
[----:B------:R-:W-:-:S03]  /*0930*/  IMAD.MOV.U32 R0, RZ, RZ, R7 ;  /* 0x000000ffff007224 */ /* 0x000fc600078e0007 */
[----:B------:R-:W-:Y:S02]  /*0940*/  @P1 LOP3.LUT R13, R11, 0x80000, RZ, 0xfc, !PT ;  /* 0x000800000b0d1812 */ /* 0x000fe400078efcff */
[----:B------:R-:W-:-:S03]  /*0950*/  FSEL R4, R8, R4, !P0 ;  /* 0x0000000408047208 */ /* 0x000fc60004000000 */
[----:B------:R-:W-:Y:S02]  /*0960*/  IMAD.MOV.U32 R5, RZ, RZ, R13 ;  /* 0x000000ffff057224 */ /* 0x000fe400078e000d */
[----:B0-----:R-:W-:-:S03]  /*0970*/  IMAD.MOV.U32 R3, RZ, RZ, R4 ;  /* 0x000000ffff037224 */ /* 0x001fc600078e0004 */
[----:B------:R-:W-:-:S04]  /*0980*/  FSEL R5, R9, R5, !P0 ;  /* 0x0000000509057208 */ /* 0x000fc80004000000 */
[----:B------:R-:W-:Y:S02]  /*0990*/  MOV R9, R5 ;  /* 0x0000000500097202 */ /* 0x000fe40000000f00 */
[----:B------:R-:W-:-:S06]  /*09a0*/  DSETP.MIN.AND P0, P1, R6, R4, PT ;  /* 0x000000040600722a */ /* 0x000fcc0003900000 */
[----:B------:R-:W-:Y:S02]  /*09b0*/  FSEL R11, R0, R9, P0 ;  /* 0x00000009000b7208 */ /* 0x000fe40000000000 */
[----:B------:R-:W-:Y:S02]  /*09c0*/  SEL R2, R6, R3, P0 ;  /* 0x0000000306027207 */ /* 0x000fe40000000000 */
[----:B----4-:R-:W-:-:S04]  /*09d0*/  ISETP.NE.AND P0, PT, R10, RZ, PT ;  /* 0x000000ff0a00720c */ /* 0x010fc80003f05270 */
[----:B------:R-:W-:Y:S02]  /*09e0*/  @P1 LOP3.LUT R11, R9, 0x80000, RZ, 0xfc, !PT ;  /* 0x00080000090b1812 */ /* 0x000fe400078efcff */
[----:B------:R-:W-:-:S03]  /*09f0*/  FSEL R2, R4, R2, !P0 ;  /* 0x0000000204027208 */ /* 0x000fc60004000000 */
[----:B------:R-:W-:-:S05]  /*0a00*/  IMAD.MOV.U32 R3, RZ, RZ, R11 ;  /* 0x000000ffff037224 */ /* 0x000fca00078e000b */
[----:B------:R-:W-:Y:S01]  /*0a10*/  FSEL R3, R5, R3, !P0 ;  /* 0x0000000305037208 */ /* 0x000fe20004000000 */
[----:B------:R-:W-:Y:S06]  /*0a20*/  BRA `(.L_x_6) ;  /* 0x0000000c00007947 */ /* 0x000fec0003800000 */
.L_x_5:
[----:B------:R-:W-:Y:S01]  /*0a30*/  DMUL R34, R28, R18 ;  /* 0x000000121c227228 */ /* 0x000fe20000000000 */
[----:B------:R-:W-:Y:S01]  /*0a40*/  IMAD.MOV.U32 R38, RZ, RZ, 0x0 ;  /* 0x00000000ff267424 */ /* 0x000fe200078e00ff */
[----:B------:R-:W-:Y:S01]  /*0a50*/  DMUL R32, R14, R10 ;  /* 0x0000000a0e207228 */ /* 0x000fe20000000000 */
[----:B------:R-:W-:Y:S01]  /*0a60*/  IMAD.MOV.U32 R39, RZ, RZ, 0x3fd80000 ;  /* 0x3fd80000ff277424 */ /* 0x000fe200078e00ff */
[----:B------:R-:W-:Y:S02]  /*0a70*/  DMUL R30, R12, R8 ;  /* 0x000000080c1e7228 */ /* 0x000fe40000000000 */
[----:B------:R-:W-:Y:S02]  /*0a80*/  DMUL R26, R20, R28 ;  /* 0x0000001c141a7228 */ /* 0x000fe40000000000 */
[----:B------:R-:W-:Y:S02]  /*0a90*/  DFMA R34, R8, R14, -R34 ;  /* 0x0000000e0822722b */ /* 0x000fe40000000822 */
[----:B------:R-:W-:-:S02]  /*0aa0*/  DFMA R32, R12, R28, -R32 ;  /* 0x0000001c0c20722b */ /* 0x000fc40000000820 */
[----:B------:R-:W-:Y:S02]  /*0ab0*/  DFMA R30, R18, R10, -R30 ;  /* 0x0000000a121e722b */ /* 0x000fe4000000081e */
[----:B------:R-:W-:Y:S02]  /*0ac0*/  DFMA R26, R16, R8, -R26 ;  /* 0x00000008101a722b */ /* 0x000fe4000000081a */
[----:B------:R-:W-:Y:S02]  /*0ad0*/  DMUL R2, R34, R34 ;  /* 0x0000002222027228 */ /* 0x000fe40000000000 */
[----:B------:R-:W-:-:S06]  /*0ae0*/  DMUL R8, R8, R22 ;  /* 0x0000001608087228 */ /* 0x000fcc0000000000 */
        /* <DEDUP_REMOVED lines=9> */
[----:B------:R-:W-:Y:S02]  /*0b80*/  DFMA R38, R38, R2, R24 ;  /* 0x000000022626722b */ /* 0x000fe40000000018 */
[-C--:B------:R-:W-:Y:S02]  /*0b90*/  DMUL R2, R16, R10.reuse ;  /* 0x0000000a10027228 */ /* 0x080fe40000000000 */
[----:B------:R-:W-:-:S06]  /*0ba0*/  DFMA R10, R20, R10, -R8 ;  /* 0x0000000a140a722b */ /* 0x000fcc0000000808 */
[----:B------:R-:W-:Y:S01]  /*0bb0*/  DFMA R28, R28, R22, -R2 ;  /* 0x000000161c1c722b */ /* 0x000fe20000000802 */
[----:B------:R-:W-:Y:S01]  /*0bc0*/  IADD3 R5, PT, PT, R39, -0x100000, RZ ;  /* 0xfff0000027057810 */ /* 0x000fe20007ffe0ff */
[----:B------:R-:W-:Y:S01]  /*0bd0*/  DMUL R2, R36, R38 ;  /* 0x0000002624027228 */ /* 0x000fe20000000000 */
[----:B------:R-:W-:-:S07]  /*0be0*/  IMAD.MOV.U32 R4, RZ, RZ, R38 ;  /* 0x000000ffff047224 */ /* 0x000fce00078e0026 */
[----:B------:R-:W-:-:S08]  /*0bf0*/  DFMA R6, R2, -R2, R36 ;  /* 0x800000020206722b */ /* 0x000fd00000000024 */
[----:B------:R-:W-:Y:S01]  /*0c00*/  DFMA R8, R6, R4, R2 ;  /* 0x000000040608722b */ /* 0x000fe20000000002 */
[----:B------:R-:W-:Y:S10]  /*0c10*/  @!P0 BRA `(.L_x_7) ;  /* 0x0000000000188947 */ /* 0x000ff40003800000 */
[----:B------:R-:W-:Y:S01]  /*0c20*/  IMAD.MOV.U32 R4, RZ, RZ, R38 ;  /* 0x000000ffff047224 */ /* 0x000fe200078e0026 */
[----:B------:R-:W-:Y:S01]  /*0c30*/  MOV R0, 0xc60 ;  /* 0x00000c6000007802 */ /* 0x000fe20000000f00 */
[----:B------:R-:W-:-:S07]  /*0c40*/  IMAD.MOV.U32 R25, RZ, RZ, R37 ;  /* 0x000000ffff197224 */ /* 0x000fce00078e0025 */
[----:B------:R-:W-:Y:S05]  /*0c50*/  CALL.REL.NOINC `($__internal_1_$__cuda_sm20_dsqrt_rn_f64_mediumpath_v1) ;  /* 0x00000010000c7944 */ /* 0x000fea0003c00000 */
[----:B------:R-:W-:Y:S02]  /*0c60*/  IMAD.MOV.U32 R8, RZ, RZ, R2 ;  /* 0x000000ffff087224 */ /* 0x000fe400078e0002 */
[----:B------:R-:W-:-:S07]  /*0c70*/  IMAD.MOV.U32 R9, RZ, RZ, R3 ;  /* 0x000000ffff097224 */ /* 0x000fce00078e0003 */
.L_x_7:
[----:B------:R-:W-:Y:S02]  /*0c80*/  DMUL R26, R26, R26 ;  /* 0x0000001a1a1a7228 */ /* 0x000fe40000000000 */
[----:B------:R-:W-:Y:S02]  /*0c90*/  DMUL R6, R20, R14 ;  /* 0x0000000e14067228 */ /* 0x000fe40000000000 */
[----:B------:R-:W-:-:S04]  /*0ca0*/  DMUL R4, R16, R12 ;  /* 0x0000000c10047228 */ /* 0x000fc80000000000 */
[----:B------:R-:W-:-:S04]  /*0cb0*/  DFMA R26, R28, R28, R26 ;  /* 0x0000001c1c1a722b */ /* 0x000fc8000000001a */
[----:B------:R-:W-:-:S04]  /*0cc0*/  DFMA R14, R22, R14, -R4 ;  /* 0x0000000e160e722b */ /* 0x000fc80000000804 */
[----:B------:R-:W-:Y:S01]  /*0cd0*/  DFMA R36, R10, R10, R26 ;  /* 0x0000000a0a24722b */ /* 0x000fe2000000001a */
[----:B------:R-:W-:Y:S01]  /*0ce0*/  IMAD.MOV.U32 R26, RZ, RZ, 0x0 ;  /* 0x00000000ff1a7424 */ /* 0x000fe200078e00ff */
[-C--:B------:R-:W-:Y:S01]  /*0cf0*/  DMUL R10, R22, R18.reuse ;  /* 0x00000012160a7228 */ /* 0x080fe20000000000 */
[----:B------:R-:W-:Y:S01]  /*0d00*/  IMAD.MOV.U32 R27, RZ, RZ, 0x3fd80000 ;  /* 0x3fd80000ff1b7424 */ /* 0x000fe200078e00ff */
[----:B------:R-:W-:Y:S02]  /*0d10*/  DFMA R18, R16, R18, -R6 ;  /* 0x000000121012722b */ /* 0x000fe40000000806 */
[----:B------:R-:W0:Y:S04]  /*0d20*/  MUFU.RSQ64H R25, R37 ;  /* 0x0000002500197308 */ /* 0x000e280000001c00 */
[----:B------:R-:W-:Y:S01]  /*0d30*/  IADD3 R24, PT, PT, R37, -0x3500000, RZ ;  /* 0xfcb0000025187810 */ /* 0x000fe20007ffe0ff */
[----:B------:R-:W-:-:S03]  /*0d40*/  DFMA R12, R20, R12, -R10 ;  /* 0x0000000c140c722b */ /* 0x000fc6000000080a */
[----:B------:R-:W-:Y:S02]  /*0d50*/  ISETP.GE.U32.AND P0, PT, R24, 0x7ca00000, PT ;  /* 0x7ca000001800780c */ /* 0x000fe40003f06070 */
        /* <DEDUP_REMOVED lines=12> */
[----:B------:R-:W-:Y:S02]  /*0e20*/  MOV R25, R37 ;  /* 0x0000002500197202 */ /* 0x000fe40000000f00 */
[----:B------:R-:W-:-:S07]  /*0e30*/  MOV R0, 0xe50 ;  /* 0x00000e5000007802 */ /* 0x000fce0000000f00 */
[----:B------:R-:W-:Y:S05]  /*0e40*/  CALL.REL.NOINC `($__internal_1_$__cuda_sm20_dsqrt_rn_f64_mediumpath_v1) ;  /* 0x0000000c00907944 */ /* 0x000fea0003c00000 */
[----:B------:R-:W-:Y:S02]  /*0e50*/  IMAD.MOV.U32 R10, RZ, RZ, R2 ;  /* 0x000000ffff0a7224 */ /* 0x000fe400078e0002 */
[----:B------:R-:W-:-:S07]  /*0e60*/  IMAD.MOV.U32 R11, RZ, RZ, R3 ;  /* 0x000000ffff0b7224 */ /* 0x000fce00078e0003 */
.L_x_8:
        /* <DEDUP_REMOVED lines=14> */
[----:B------:R-:W-:Y:S01]  /*0f50*/  IADD3 R5, PT, PT, R3, -0x100000, RZ ;  /* 0xfff0000003057810 */ /* 0x000fe20007ffe0ff */
[----:B------:R-:W-:-:S05]  /*0f60*/  IMAD.MOV.U32 R4, RZ, RZ, R2 ;  /* 0x000000ffff047224 */ /* 0x000fca00078e0002 */
        /* <DEDUP_REMOVED lines=11> */
.L_x_9:
[----:B------:R-:W0:Y:S01]  /*1020*/  MUFU.RCP64H R3, R9 ;  /* 0x0000000900037308 */ /* 0x000e220000001800 */
[----:B------:R-:W-:Y:S01]  /*1030*/  IMAD.MOV.U32 R2, RZ, RZ, 0x1 ;  /* 0x00000001ff027424 */ /* 0x000fe200078e00ff */
[----:B------:R-:W-:-:S08]  /*1040*/  DMUL R22, R34, R22 ;  /* 0x0000001622167228 */ /* 0x000fd00000000000 */
[----:B------:R-:W-:Y:S02]  /*1050*/  DFMA R22, R20, R32, R22 ;  /* 0x000000201416722b */ /* 0x000fe40000000016 */
[----:B0-----:R-:W-:-:S06]  /*1060*/  DFMA R4, R2, -R8, 1 ;  /* 0x3ff000000204742b */ /* 0x001fcc0000000808 */
[----:B------:R-:W-:Y:S02]  /*1070*/  DFMA R16, R16, R30, R22 ;  /* 0x0000001e1010722b */ /* 0x000fe40000000016 */
[----:B------:R-:W-:-:S08]  /*1080*/  DFMA R4, R4, R4, R4 ;  /* 0x000000040404722b */ /* 0x000fd00000000004 */
[----:B------:R-:W-:-:S08]  /*1090*/  DFMA R4, R2, R4, R2 ;  /* 0x000000040204722b */ /* 0x000fd00000000002 */
[----:B------:R-:W-:-:S08]  /*10a0*/  DFMA R2, R4, -R8, 1 ;  /* 0x3ff000000402742b */ /* 0x000fd00000000808 */
[----:B------:R-:W-:-:S08]  /*10b0*/  DFMA R2, R4, R2, R4 ;  /* 0x000000020402722b */ /* 0x000fd00000000004 */
[----:B------:R-:W-:-:S08]  /*10c0*/  DMUL R4, |R16|, R2 ;  /* 0x0000000210047228 */ /* 0x000fd00000000200 */
[----:B------:R-:W-:-:S08]  /*10d0*/  DFMA R6, R4, -R8, |R16| ;  /* 0x800000080406722b */ /* 0x000fd00000000410 */
[----:B------:R-:W-:Y:S02]  /*10e0*/  DFMA R2, R2, R6, R4 ;  /* 0x000000060202722b */ /* 0x000fe40000000004 */
[----:B------:R-:W-:-:S08]  /*10f0*/  DADD R4, -RZ, |R16| ;  /* 0x00000000ff047229 */ /* 0x000fd00000000510 */
[----:B------:R-:W-:Y:S02]  /*1100*/  FFMA R0, RZ, R9, R3 ;  /* 0x00000009ff007223 */ /* 0x000fe40000000003 */
[----:B------:R-:W-:-:S03]  /*1110*/  FSETP.GEU.AND P1, PT, |R5|, 6.5827683646048100446e-37, PT ;  /* 0x036000000500780b */ /* 0x000fc60003f2e200 */
[----:B------:R-:W-:-:S13]  /*1120*/  FSETP.GT.AND P0, PT, |R0|, 1.469367938527859385e-39, PT ;  /* 0x001000000000780b */ /* 0x000fda0003f04200 */
[----:B------:R-:W-:Y:S05]  /*1130*/  @P0 BRA P1, `(.L_x_10) ;  /* 0x0000000000180947 */ /* 0x000fea0000800000 */
[----:B------:R-:W-:Y:S01]  /*1140*/  IMAD.MOV.U32 R22, RZ, RZ, R4 ;  /* 0x000000ffff167224 */ /* 0x000fe200078e0004 */
[----:B------:R-:W-:Y:S01]  /*1150*/  MOV R0, 0x1180 ;  /* 0x0000118000007802 */ /* 0x000fe20000000f00 */
[----:B------:R-:W-:-:S07]  /*1160*/  IMAD.MOV.U32 R23, RZ, RZ, R5 ;  /* 0x000000ffff177224 */ /* 0x000fce00078e0005 */
[----:B------:R-:W-:Y:S05]  /*1170*/  CALL.REL.NOINC `($__internal_0_$__cuda_sm20_div_rn_f64_full) ;  /* 0x0000000400547944 */ /* 0x000fea0003c00000 */
[----:B------:R-:W-:Y:S01]  /*1180*/  IMAD.MOV.U32 R2, RZ, RZ, R22 ;  /* 0x000000ffff027224 */ /* 0x000fe200078e0016 */
[----:B------:R-:W-:-:S07]  /*1190*/  MOV R3, R23 ;  /* 0x0000001700037202 */ /* 0x000fce0000000f00 */
.L_x_10:
[----:B------:R-:W0:Y:S01]  /*11a0*/  MUFU.RCP64H R5, R11 ;  /* 0x0000000b00057308 */ /* 0x000e220000001800 */
[----:B------:R-:W-:-:S06]  /*11b0*/  IMAD.MOV.U32 R4, RZ, RZ, 0x1 ;  /* 0x00000001ff047424 */ /* 0x000fcc00078e00ff */
[----:B0-----:R-:W-:-:S08]  /*11c0*/  DFMA R6, R4, -R10, 1 ;  /* 0x3ff000000406742b */ /* 0x001fd0000000080a */
        /* <DEDUP_REMOVED lines=14> */
[----:B------:R-:W-:Y:S02]  /*12b0*/  IMAD.MOV.U32 R23, RZ, RZ, R7 ;  /* 0x000000ffff177224 */ /* 0x000fe400078e0007 */
[----:B------:R-:W-:Y:S02]  /*12c0*/  IMAD.MOV.U32 R8, RZ, RZ, R10 ;  /* 0x000000ffff087224 */ /* 0x000fe400078e000a */
[----:B------:R-:W-:-:S07]  /*12d0*/  IMAD.MOV.U32 R9, RZ, RZ, R11 ;  /* 0x000000ffff097224 */ /* 0x000fce00078e000b */
[----:B------:R-:W-:Y:S05]  /*12e0*/  CALL.REL.NOINC `($__internal_0_$__cuda_sm20_div_rn_f64_full) ;  /* 0x0000000000f87944 */ /* 0x000fea0003c00000 */
[----:B------:R-:W-:Y:S01]  /*12f0*/  MOV R4, R22 ;  /* 0x0000001600047202 */ /* 0x000fe20000000f00 */
[----:B------:R-:W-:-:S07]  /*1300*/  IMAD.MOV.U32 R5, RZ, RZ, R23 ;  /* 0x000000ffff057224 */ /* 0x000fce00078e0017 */
.L_x_11:
        /* <DEDUP_REMOVED lines=8> */
[--C-:B------:R-:W-:Y:S02]  /*1390*/  DFMA R10, R8, -R12, |R16|.reuse ;  /* 0x8000000c080a722b */ /* 0x100fe40000000410 */
[----:B------:R-:W-:-:S06]  /*13a0*/  DADD R16, -RZ, |R16| ;  /* 0x00000000ff107229 */ /* 0x000fcc0000000510 */
[----:B------:R-:W-:-:S04]  /*13b0*/  DFMA R6, R6, R10, R8 ;  /* 0x0000000a0606722b */ /* 0x000fc80000000008 */
[----:B------:R-:W-:-:S06]  /*13c0*/  FSETP.GEU.AND P1, PT, |R17|, 6.5827683646048100446e-37, PT ;  /* 0x036000001100780b */ /* 0x000fcc0003f2e200 */
[----:B------:R-:W-:-:S05]  /*13d0*/  FFMA R0, RZ, R13, R7 ;  /* 0x0000000dff007223 */ /* 0x000fca0000000007 */
[----:B------:R-:W-:-:S13]  /*13e0*/  FSETP.GT.AND P0, PT, |R0|, 1.469367938527859385e-39, PT ;  /* 0x001000000000780b */ /* 0x000fda0003f04200 */
[----:B------:R-:W-:Y:S05]  /*13f0*/  @P0 BRA P1, `(.L_x_12) ;  /* 0x0000000000200947 */ /* 0x000fea0000800000 */
[----:B------:R-:W-:Y:S01]  /*1400*/  IMAD.MOV.U32 R22, RZ, RZ, R16 ;  /* 0x000000ffff167224 */ /* 0x000fe200078e0010 */
[----:B------:R-:W-:Y:S01]  /*1410*/  MOV R9, R13 ;  /* 0x0000000d00097202 */ /* 0x000fe20000000f00 */
[----:B------:R-:W-:Y:S01]  /*1420*/  IMAD.MOV.U32 R23, RZ, RZ, R17 ;  /* 0x000000ffff177224 */ /* 0x000fe200078e0011 */
[----:B------:R-:W-:Y:S01]  /*1430*/  MOV R0, 0x1460 ;  /* 0x0000146000007802 */ /* 0x000fe20000000f00 */
[----:B------:R-:W-:-:S07]  /*1440*/  IMAD.MOV.U32 R8, RZ, RZ, R12 ;  /* 0x000000ffff087224 */ /* 0x000fce00078e000c */
[----:B------:R-:W-:Y:S05]  /*1450*/  CALL.REL.NOINC `($__internal_0_$__cuda_sm20_div_rn_f64_full) ;  /* 0x00000000009c7944 */ /* 0x000fea0003c00000 */
[----:B------:R-:W-:Y:S02]  /*1460*/  IMAD.MOV.U32 R6, RZ, RZ, R22 ;  /* 0x000000ffff067224 */ /* 0x000fe400078e0016 */
[----:B------:R-:W-:-:S07]  /*1470*/  IMAD.MOV.U32 R7, RZ, RZ, R23 ;  /* 0x000000ffff077224 */ /* 0x000fce00078e0017 */
.L_x_12:
[----:B------:R-:W0:Y:S02]  /*1480*/  LDC.64 R10, c[0x0][0x388] ;  /* 0x0000e200ff0a7b82 */ /* 0x000e240000000a00 */
[----:B0-----:R-:W2:Y:S04]  /*1490*/  LDG.E.U8 R8, desc[UR6][R10.64] ;  /* 0x000000060a087981 */ /* 0x001ea8000c1e1100 */
[----:B------:R-:W3:Y:S04]  /*14a0*/  LDG.E.U8 R12, desc[UR6][R10.64+0x2] ;  /* 0x000002060a0c7981 */ /* 0x000ee8000c1e1100 */
[----:B------:R-:W4:Y:S01]  /*14b0*/  LDG.E.U8 R0, desc[UR6][R10.64+0x1] ;  /* 0x000001060a007981 */ /* 0x000f22000c1e1100 */
[----:B--2---:R-:W-:-:S04]  /*14c0*/  ISETP.NE.AND P0, PT, R8, RZ, PT ;  /* 0x000000ff0800720c */ /* 0x004fc80003f05270 */
[----:B------:R-:W-:Y:S01]  /*14d0*/  FSEL R8, R2, 0.00030622567282989621162, P0 ;  /* 0x39a08cea02087808 */ /* 0x000fe20000000000 */
[----:B------:R-:W-:Y:S01]  /*14e0*/  IMAD.MOV.U32 R2, RZ, RZ, R5 ;  /* 0x000000ffff027224 */ /* 0x000fe200078e0005 */
[----:B------:R-:W-:-:S03]  /*14f0*/  FSEL R9, R3, 10831.5869140625, P0 ;  /* 0x46293e5903097808 */ /* 0x000fc60000000000 */
[----:B------:R-:W-:Y:S02]  /*1500*/  IMAD.MOV.U32 R3, RZ, RZ, R8 ;  /* 0x000000ffff037224 */ /* 0x000fe400078e0008 */
[----:B------:R-:W-:Y:S01]  /*1510*/  IMAD.MOV.U32 R13, RZ, RZ, R9 ;  /* 0x000000ffff0d7224 */ /* 0x000fe200078e0009 */
[----:B------:R-:W-:-:S06]  /*1520*/  DSETP.MIN.AND P0, P1, R4, R8, PT ;  /* 0x000000080400722a */ /* 0x000fcc0003900000 */
[----:B------:R-:W-:Y:S02]  /*1530*/  FSEL R15, R2, R13, P0 ;  /* 0x0000000d020f7208 */ /* 0x000fe40000000000 */
[----:B------:R-:W-:Y:S02]  /*1540*/  SEL R2, R4, R3, P0 ;  /* 0x0000000304027207 */ /* 0x000fe40000000000 */
[----:B---3--:R-:W-:-:S04]  /*1550*/  ISETP.NE.AND P0, PT, R12, RZ, PT ;  /* 0x000000ff0c00720c */ /* 0x008fc80003f05270 */
[----:B------:R-:W-:Y:S02]  /*1560*/  @P1 LOP3.LUT R15, R13, 0x80000, RZ, 0xfc, !PT ;  /* 0x000800000d0f1812 */ /* 0x000fe400078efcff */
[----:B----4-:R-:W-:Y:S02]  /*1570*/  ISETP.NE.AND P1, PT, R0, RZ, PT ;  /* 0x000000ff0000720c */ /* 0x010fe40003f25270 */
[----:B------:R-:W-:Y:S02]  /*1580*/  MOV R3, R15 ;  /* 0x0000000f00037202 */ /* 0x000fe40000000f00 */
[----:B------:R-:W-:Y:S02]  /*1590*/  FSEL R2, R8, R2, !P1 ;  /* 0x0000000208027208 */ /* 0x000fe40004800000 */
[----:B------:R-:W-:Y:S01]  /*15a0*/  FSEL R3, R9, R3, !P1 ;  /* 0x0000000309037208 */ /* 0x000fe20004800000 */
[----:B------:R-:W-:-:S04]  /*15b0*/  @P0 IMAD.MOV.U32 R5, RZ, RZ, R7 ;  /* 0x000000ffff050224 */ /* 0x000fc800078e0007 */
[----:B------:R-:W-:Y:S01]  /*15c0*/  @P0 IMAD.MOV.U32 R0, RZ, RZ, R3 ;  /* 0x000000ffff000224 */ /* 0x000fe200078e0003 */
[----:B------:R-:W-:Y:S01]  /*15d0*/  @P0 DSETP.MIN.AND P1, P2, R2, R6, PT ;  /* 0x000000060200022a */ /* 0x000fe20003a20000 */
[----:B------:R-:W-:-:S05]  /*15e0*/  @P0 LOP3.LUT R9, R5, 0x80000, RZ, 0xfc, !PT ;  /* 0x0008000005090812 */ /* 0x000fca00078efcff */
[----:B------:R-:W-:Y:S01]  /*15f0*/  @P0 FSEL R4, R0, R5, P1 ;  /* 0x0000000500040208 */ /* 0x000fe20000800000 */
[----:B------:R-:W-:-:S03]  /*1600*/  @P0 IMAD.MOV.U32 R0, RZ, RZ, R2 ;  /* 0x000000ffff000224 */ /* 0x000fc600078e0002 */
[----:B------:R-:W-:Y:S02]  /*1610*/  @P0 SEL R3, R9, R4, P2 ;  /* 0x0000000409030207 */ /* 0x000fe40001000000 */
[----:B------:R-:W-:-:S07]  /*1620*/  @P0 SEL R2, R0, R6, P1 ;  /* 0x0000000600020207 */ /* 0x000fce0000800000 */
.L_x_6:
[----:B------:R-:W0:Y:S02]  /*1630*/  LDC.64 R4, c[0x0][0x390] ;  /* 0x0000e400ff047b82 */ /* 0x000e240000000a00 */
[----:B0-----:R-:W-:-:S08]  /*1640*/  DADD R4, R4, R4 ;  /* 0x0000000004047229 */ /* 0x001fd00000000004 */
[----:B------:R-:W-:-:S14]  /*1650*/  DSETP.GT.AND P0, PT, R4, R2, PT ;  /* 0x000000020400722a */ /* 0x000fdc0003f04000 */
[----:B------:R-:W0:Y:S01]  /*1660*/  @P0 LDC.64 R2, c[0x0][0x398] ;  /* 0x0000e600ff020b82 */ /* 0x000e220000000a00 */
[----:B------:R-:W-:-:S05]  /*1670*/  @P0 IMAD.MOV.U32 R5, RZ, RZ, 0x1 ;  /* 0x00000001ff050424 */ /* 0x000fca00078e00ff */
[----:B0-----:R0:W-:Y:S01]  /*1680*/  @P0 STG.E desc[UR6][R2.64], R5 ;  /* 0x0000000502000986 */ /* 0x0011e2000c101906 */
[----:B------:R-:W-:Y:S05]  /*1690*/  @P0 EXIT ;  /* 0x000000000000094d */ /* 0x000fea0003800000 */
[----:B0-----:R-:W0:Y:S02]  /*16a0*/  LDC.64 R2, c[0x0][0x398] ;  /* 0x0000e600ff027b82 */ /* 0x001e240000000a00 */
[----:B0-----:R-:W-:Y:S01]  /*16b0*/  STG.E desc[UR6][R2.64], RZ ;  /* 0x000000ff02007986 */ /* 0x001fe2000c101906 */
[----:B------:R-:W-:Y:S05]  /*16c0*/  EXIT ;  /* 0x000000000000794d */ /* 0x000fea0003800000 */
        .weak           $__internal_0_$__cuda_sm20_div_rn_f64_full
        .type           $__internal_0_$__cuda_sm20_div_rn_f64_full,@function
        .size           $__internal_0_$__cuda_sm20_div_rn_f64_full,($__internal_1_$__cuda_sm20_dsqrt_rn_f64_mediumpath_v1 - $__internal_0_$__cuda_sm20_div_rn_f64_full)
$__internal_0_$__cuda_sm20_div_rn_f64_full:
[C---:B------:R-:W-:Y:S02]  /*16d0*/  FSETP.GEU.AND P0, PT, |R9|.reuse, 1.469367938527859385e-39, PT ;  /* 0x001000000900780b */ /* 0x040fe40003f0e200 */
[C---:B------:R-:W-:Y:S02]  /*16e0*/  LOP3.LUT R6, R9.reuse, 0x800fffff, RZ, 0xc0, !PT ;  /* 0x800fffff09067812 */ /* 0x040fe400078ec0ff */
[----:B------:R-:W-:Y:S02]  /*16f0*/  MOV R14, 0x1 ;  /* 0x00000001000e7802 */ /* 0x000fe40000000f00 */
[----:B------:R-:W-:Y:S01]  /*1700*/  LOP3.LUT R7, R6, 0x3ff00000, RZ, 0xfc, !PT ;  /* 0x3ff0000006077812 */ /* 0x000fe200078efcff */
[----:B------:R-:W-:Y:S01]  /*1710*/  IMAD.MOV.U32 R6, RZ, RZ, R8 ;  /* 0x000000ffff067224 */ /* 0x000fe200078e0008 */
[----:B------:R-:W-:-:S05]  /*1720*/  LOP3.LUT R28, R9, 0x7ff00000, RZ, 0xc0, !PT ;  /* 0x7ff00000091c7812 */ /* 0x000fca00078ec0ff */
[----:B------:R-:W-:-:S06]  /*1730*/  @!P0 DMUL R6, R8, 8.98846567431157953865e+307 ;  /* 0x7fe0000008068828 */ /* 0x000fcc0000000000 */
[----:B------:R-:W0:Y:S02]  /*1740*/  MUFU.RCP64H R15, R7 ;  /* 0x00000007000f7308 */ /* 0x000e240000001800 */
[----:B0-----:R-:W-:-:S08]  /*1750*/  DFMA R18, R14, -R6, 1 ;  /* 0x3ff000000e12742b */ /* 0x001fd00000000806 */
[----:B------:R-:W-:-:S08]  /*1760*/  DFMA R18, R18, R18, R18 ;  /* 0x000000121212722b */ /* 0x000fd00000000012 */
[----:B------:R-:W-:Y:S01]  /*1770*/  DFMA R20, R14, R18, R14 ;  /* 0x000000120e14722b */ /* 0x000fe2000000000e */
[----:B------:R-:W-:Y:S02]  /*1780*/  IMAD.MOV.U32 R19, RZ, RZ, R23 ;  /* 0x000000ffff137224 */ /* 0x000fe400078e0017 */
[----:B------:R-:W-:Y:S02]  /*1790*/  IMAD.MOV.U32 R18, RZ, RZ, R22 ;  /* 0x000000ffff127224 */ /* 0x000fe400078e0016 */
[----:B------:R-:W-:Y:S01]  /*17a0*/  IMAD.MOV.U32 R22, RZ, RZ, 0x1ca00000 ;  /* 0x1ca00000ff167424 */ /* 0x000fe200078e00ff */
[----:B------:R-:W-:Y:S02]  /*17b0*/  LOP3.LUT R23, R19, 0x7ff00000, RZ, 0xc0, !PT ;  /* 0x7ff0000013177812 */ /* 0x000fe400078ec0ff */
[----:B------:R-:W-:Y:S01]  /*17c0*/  DFMA R24, R20, -R6, 1 ;  /* 0x3ff000001418742b */ /* 0x000fe20000000806 */
[----:B------:R-:W-:Y:S01]  /*17d0*/  IMAD.MOV.U32 R14, RZ, RZ, R18 ;  /* 0x000000ffff0e7224 */ /* 0x000fe200078e0012 */
[----:B------:R-:W-:Y:S01]  /*17e0*/  ISETP.GE.U32.AND P1, PT, R23, R28, PT ;  /* 0x0000001c1700720c */ /* 0x000fe20003f26070 */
[----:B------:R-:W-:-:S03]  /*17f0*/  IMAD.MOV.U32 R29, RZ, RZ, R23 ;  /* 0x000000ffff1d7224 */ /* 0x000fc600078e0017 */
[----:B------:R-:W-:Y:S02]  /*1800*/  SEL R15, R22, 0x63400000, !P1 ;  /* 0x63400000160f7807 */ /* 0x000fe40004800000 */
[----:B------:R-:W-:Y:S01]  /*1810*/  DFMA R20, R20, R24, R20 ;  /* 0x000000181414722b */ /* 0x000fe20000000014 */
[----:B------:R-:W-:Y:S02]  /*1820*/  FSETP.GEU.AND P1, PT, |R19|, 1.469367938527859385e-39, PT ;  /* 0x001000001300780b */ /* 0x000fe40003f2e200 */
[----:B------:R-:W-:-:S11]  /*1830*/  LOP3.LUT R15, R15, 0x800fffff, R19, 0xf8, !PT ;  /* 0x800fffff0f0f7812 */ /* 0x000fd600078ef813 */
[----:B------:R-:W-:Y:S05]  /*1840*/  @P1 BRA `(.L_x_13) ;  /* 0x0000000000201947 */ /* 0x000fea0003800000 */
[----:B------:R-:W-:-:S04]  /*1850*/  LOP3.LUT R24, R9, 0x7ff00000, RZ, 0xc0, !PT ;  /* 0x7ff0000009187812 */ /* 0x000fc800078ec0ff */
[----:B------:R-:W-:Y:S02]  /*1860*/  ISETP.GE.U32.AND P1, PT, R23, R24, PT ;  /* 0x000000181700720c */ /* 0x000fe40003f26070 */
[----:B------:R-:W-:Y:S02]  /*1870*/  MOV R24, RZ ;  /* 0x000000ff00187202 */ /* 0x000fe40000000f00 */
[----:B------:R-:W-:-:S04]  /*1880*/  SEL R25, R22, 0x63400000, !P1 ;  /* 0x6340000016197807 */ /* 0x000fc80004800000 */
[----:B------:R-:W-:-:S04]  /*1890*/  LOP3.LUT R25, R25, 0x80000000, R19, 0xf8, !PT ;  /* 0x8000000019197812 */ /* 0x000fc800078ef813 */
[----:B------:R-:W-:-:S06]  /*18a0*/  LOP3.LUT R25, R25, 0x100000, RZ, 0xfc, !PT ;  /* 0x0010000019197812 */ /* 0x000fcc00078efcff */
[----:B------:R-:W-:-:S10]  /*18b0*/  DFMA R14, R14, 2, -R24 ;  /* 0x400000000e0e782b */ /* 0x000fd40000000818 */
[----:B------:R-:W-:-:S07]  /*18c0*/  LOP3.LUT R29, R15, 0x7ff00000, RZ, 0xc0, !PT ;  /* 0x7ff000000f1d7812 */ /* 0x000fce00078ec0ff */
.L_x_13:
[----:B------:R-:W-:Y:S01]  /*18d0*/  @!P0 LOP3.LUT R28, R7, 0x7ff00000, RZ, 0xc0, !PT ;  /* 0x7ff00000071c8812 */ /* 0x000fe200078ec0ff */
[----:B------:R-:W-:Y:S01]  /*18e0*/  VIADD R30, R29, 0xffffffff ;  /* 0xffffffff1d1e7836 */ /* 0x000fe20000000000 */
[----:B------:R-:W-:-:S03]  /*18f0*/  DMUL R24, R20, R14 ;  /* 0x0000000e14187228 */ /* 0x000fc60000000000 */
[----:B------:R-:W-:Y:S01]  /*1900*/  VIADD R31, R28, 0xffffffff ;  /* 0xffffffff1c1f7836 */ /* 0x000fe20000000000 */
[----:B------:R-:W-:-:S04]  /*1910*/  ISETP.GT.U32.AND P0, PT, R30, 0x7feffffe, PT ;  /* 0x7feffffe1e00780c */ /* 0x000fc80003f04070 */
[----:B------:R-:W-:Y:S01]  /*1920*/  ISETP.GT.U32.OR P0, PT, R31, 0x7feffffe, P0 ;  /* 0x7feffffe1f00780c */ /* 0x000fe20000704470 */
[----:B------:R-:W-:-:S08]  /*1930*/  DFMA R26, R24, -R6, R14 ;  /* 0x80000006181a722b */ /* 0x000fd0000000000e */
[----:B------:R-:W-:-:S04]  /*1940*/  DFMA R20, R20, R26, R24 ;  /* 0x0000001a1414722b */ /* 0x000fc80000000018 */
[----:B------:R-:W-:Y:S07]  /*1950*/  @P0 BRA `(.L_x_14) ;  /* 0x00000000006c0947 */ /* 0x000fee0003800000 */
[----:B------:R-:W-:-:S04]  /*1960*/  LOP3.LUT R24, R9, 0x7ff00000, RZ, 0xc0, !PT ;  /* 0x7ff0000009187812 */ /* 0x000fc800078ec0ff */
[CC--:B------:R-:W-:Y:S02]  /*1970*/  VIADDMNMX R18, R23.reuse, -R24.reuse, 0xb9600000, !PT ;  /* 0xb960000017127446 */ /* 0x0c0fe40007800918 */
[----:B------:R-:W-:Y:S02]  /*1980*/  ISETP.GE.U32.AND P0, PT, R23, R24, PT ;  /* 0x000000181700720c */ /* 0x000fe40003f06070 */
[----:B------:R-:W-:Y:S02]  /*1990*/  VIMNMX R18, PT, PT, R18, 0x46a00000, PT ;  /* 0x46a0000012127848 */ /* 0x000fe40003fe0100 */
[----:B------:R-:W-:-:S05]  /*19a0*/  SEL R19, R22, 0x63400000, !P0 ;  /* 0x6340000016137807 */ /* 0x000fca0004000000 */
[----:B------:R-:W-:Y:S02]  /*19b0*/  IMAD.IADD R24, R18, 0x1, -R19 ;  /* 0x0000000112187824 */ /* 0x000fe400078e0a13 */
[----:B------:R-:W-:Y:S02]  /*19c0*/  IMAD.MOV.U32 R18, RZ, RZ, RZ ;  /* 0x000000ffff127224 */ /* 0x000fe400078e00ff */
[----:B------:R-:W-:-:S06]  /*19d0*/  VIADD R19, R24, 0x7fe00000 ;  /* 0x7fe0000018137836 */ /* 0x000fcc0000000000 */
[----:B------:R-:W-:-:S10]  /*19e0*/  DMUL R22, R20, R18 ;  /* 0x0000001214167228 */ /* 0x000fd40000000000 */
[----:B------:R-:W-:-:S13]  /*19f0*/  FSETP.GTU.AND P0, PT, |R23|, 1.469367938527859385e-39, PT ;  /* 0x001000001700780b */ /* 0x000fda0003f0c200 */
[----:B------:R-:W-:Y:S05]  /*1a00*/  @P0 BRA `(.L_x_15) ;  /* 0x0000000000940947 */ /* 0x000fea0003800000 */
[----:B------:R-:W-:Y:S01]  /*1a10*/  DFMA R6, R20, -R6, R14 ;  /* 0x800000061406722b */ /* 0x000fe2000000000e */
[----:B------:R-:W-:-:S09]  /*1a20*/  MOV R18, RZ ;  /* 0x000000ff00127202 */ /* 0x000fd20000000f00 */
[C---:B------:R-:W-:Y:S02]  /*1a30*/  FSETP.NEU.AND P0, PT, R7.reuse, RZ, PT ;  /* 0x000000ff0700720b */ /* 0x040fe40003f0d000 */
[----:B------:R-:W-:-:S04]  /*1a40*/  LOP3.LUT R9, R7, 0x80000000, R9, 0x48, !PT ;  /* 0x8000000007097812 */ /* 0x000fc800078e4809 */
[----:B------:R-:W-:-:S07]  /*1a50*/  LOP3.LUT R19, R9, R19, RZ, 0xfc, !PT ;  /* 0x0000001309137212 */ /* 0x000fce00078efcff */
[----:B------:R-:W-:Y:S05]  /*1a60*/  @!P0 BRA `(.L_x_15) ;  /* 0x00000000007c8947 */ /* 0x000fea0003800000 */
[----:B------:R-:W-:Y:S01]  /*1a70*/  IMAD.MOV R7, RZ, RZ, -R24 ;  /* 0x000000ffff077224 */ /* 0x000fe200078e0a18 */
[----:B------:R-:W-:Y:S01]  /*1a80*/  DMUL.RP R18, R20, R18 ;  /* 0x0000001214127228 */ /* 0x000fe20000008000 */
[----:B------:R-:W-:-:S06]  /*1a90*/  IMAD.MOV.U32 R6, RZ, RZ, RZ ;  /* 0x000000ffff067224 */ /* 0x000fcc00078e00ff */
[----:B------:R-:W-:-:S03]  /*1aa0*/  DFMA R6, R22, -R6, R20 ;  /* 0x800000061606722b */ /* 0x000fc60000000014 */
[----:B------:R-:W-:-:S03]  /*1ab0*/  LOP3.LUT R9, R19, R9, RZ, 0x3c, !PT ;  /* 0x0000000913097212 */ /* 0x000fc600078e3cff */
[----:B------:R-:W-:-:S04]  /*1ac0*/  IADD3 R6, PT, PT, -R24, -0x43300000, RZ ;  /* 0xbcd0000018067810 */ /* 0x000fc80007ffe1ff */
[----:B------:R-:W-:-:S04]  /*1ad0*/  FSETP.NEU.AND P0, PT, |R7|, R6, PT ;  /* 0x000000060700720b */ /* 0x000fc80003f0d200 */
[----:B------:R-:W-:Y:S02]  /*1ae0*/  FSEL R22, R18, R22, !P0 ;  /* 0x0000001612167208 */ /* 0x000fe40004000000 */
[----:B------:R-:W-:Y:S01]  /*1af0*/  FSEL R23, R9, R23, !P0 ;  /* 0x0000001709177208 */ /* 0x000fe20004000000 */
[----:B------:R-:W-:Y:S06]  /*1b00*/  BRA `(.L_x_15) ;  /* 0x0000000000547947 */ /* 0x000fec0003800000 */
.L_x_14:
[----:B------:R-:W-:-:S14]  /*1b10*/  DSETP.NAN.AND P0, PT, R18, R18, PT ;  /* 0x000000121200722a */ /* 0x000fdc0003f08000 */
[----:B------:R-:W-:Y:S05]  /*1b20*/  @P0 BRA `(.L_x_16) ;  /* 0x0000000000440947 */ /* 0x000fea0003800000 */
[----:B------:R-:W-:-:S14]  /*1b30*/  DSETP.NAN.AND P0, PT, R8, R8, PT ;  /* 0x000000080800722a */ /* 0x000fdc0003f08000 */
[----:B------:R-:W-:Y:S05]  /*1b40*/  @P0 BRA `(.L_x_17) ;  /* 0x0000000000300947 */ /* 0x000fea0003800000 */
[----:B------:R-:W-:Y:S01]  /*1b50*/  ISETP.NE.AND P0, PT, R29, R28, PT ;  /* 0x0000001c1d00720c */ /* 0x000fe20003f05270 */
[----:B------:R-:W-:Y:S02]  /*1b60*/  IMAD.MOV.U32 R22, RZ, RZ, 0x0 ;  /* 0x00000000ff167424 */ /* 0x000fe400078e00ff */
[----:B------:R-:W-:-:S10]  /*1b70*/  IMAD.MOV.U32 R23, RZ, RZ, -0x80000 ;  /* 0xfff80000ff177424 */ /* 0x000fd400078e00ff */
[----:B------:R-:W-:Y:S05]  /*1b80*/  @!P0 BRA `(.L_x_15) ;  /* 0x0000000000348947 */ /* 0x000fea0003800000 */
[----:B------:R-:W-:Y:S02]  /*1b90*/  ISETP.NE.AND P0, PT, R29, 0x7ff00000, PT ;  /* 0x7ff000001d00780c */ /* 0x000fe40003f05270 */
[----:B------:R-:W-:Y:S02]  /*1ba0*/  LOP3.LUT R23, R19, 0x80000000, R9, 0x48, !PT ;  /* 0x8000000013177812 */ /* 0x000fe400078e4809 */
[----:B------:R-:W-:-:S13]  /*1bb0*/  ISETP.EQ.OR P0, PT, R28, RZ, !P0 ;  /* 0x000000ff1c00720c */ /* 0x000fda0004702670 */
[----:B------:R-:W-:Y:S01]  /*1bc0*/  @P0 LOP3.LUT R6, R23, 0x7ff00000, RZ, 0xfc, !PT ;  /* 0x7ff0000017060812 */ /* 0x000fe200078efcff */
[----:B------:R-:W-:Y:S01]  /*1bd0*/  @!P0 IMAD.MOV.U32 R22, RZ, RZ, RZ ;  /* 0x000000ffff168224 */ /* 0x000fe200078e00ff */
[----:B------:R-:W-:-:S03]  /*1be0*/  @P0 MOV R22, RZ ;  /* 0x000000ff00160202 */ /* 0x000fc60000000f00 */
[----:B------:R-:W-:Y:S01]  /*1bf0*/  @P0 IMAD.MOV.U32 R23, RZ, RZ, R6 ;  /* 0x000000ffff170224 */ /* 0x000fe200078e0006 */
[----:B------:R-:W-:Y:S06]  /*1c00*/  BRA `(.L_x_15) ;  /* 0x0000000000147947 */ /* 0x000fec0003800000 */
.L_x_17:
[----:B------:R-:W-:Y:S01]  /*1c10*/  LOP3.LUT R23, R9, 0x80000, RZ, 0xfc, !PT ;  /* 0x0008000009177812 */ /* 0x000fe200078efcff */
[----:B------:R-:W-:Y:S01]  /*1c20*/  IMAD.MOV.U32 R22, RZ, RZ, R8 ;  /* 0x000000ffff167224 */ /* 0x000fe200078e0008 */
[----:B------:R-:W-:Y:S06]  /*1c30*/  BRA `(.L_x_15) ;  /* 0x0000000000087947 */ /* 0x000fec0003800000 */
.L_x_16:
[----:B------:R-:W-:Y:S01]  /*1c40*/  LOP3.LUT R23, R19, 0x80000, RZ, 0xfc, !PT ;  /* 0x0008000013177812 */ /* 0x000fe200078efcff */
[----:B------:R-:W-:-:S07]  /*1c50*/  IMAD.MOV.U32 R22, RZ, RZ, R18 ;  /* 0x000000ffff167224 */ /* 0x000fce00078e0012 */
.L_x_15:
[----:B------:R-:W-:Y:S02]  /*1c60*/  IMAD.MOV.U32 R6, RZ, RZ, R0 ;  /* 0x000000ffff067224 */ /* 0x000fe400078e0000 */
[----:B------:R-:W-:-:S04]  /*1c70*/  IMAD.MOV.U32 R7, RZ, RZ, 0x0 ;  /* 0x00000000ff077424 */ /* 0x000fc800078e00ff */
[----:B------:R-:W-:Y:S05]  /*1c80*/  RET.REL.NODEC R6 `(_Z13mic_box_checkPKdPKbdPi) ;  /* 0xffffffe006dc7950 */ /* 0x000fea0003c3ffff */
        .weak           $__internal_1_$__cuda_sm20_dsqrt_rn_f64_mediumpath_v1
        .type           $__internal_1_$__cuda_sm20_dsqrt_rn_f64_mediumpath_v1,@function
        .size           $__internal_1_$__cuda_sm20_dsqrt_rn_f64_mediumpath_v1,(.L_x_156 - $__internal_1_$__cuda_sm20_dsqrt_rn_f64_mediumpath_v1)
$__internal_1_$__cuda_sm20_dsqrt_rn_f64_mediumpath_v1:
[----:B------:R-:W-:Y:S02]  /*1c90*/  ISETP.GE.U32.AND P0, PT, R24, -0x3400000, PT ;  /* 0xfcc000001800780c */ /* 0x000fe40003f06070 */
[----:B------:R-:W-:-:S11]  /*1ca0*/  MOV R24, R36 ;  /* 0x0000002400187202 */ /* 0x000fd60000000f00 */
[----:B------:R-:W-:Y:S05]  /*1cb0*/  @!P0 BRA `(.L_x_18) ;  /* 0x0000000000208947 */ /* 0x000fea0003800000 */
[----:B------:R-:W-:-:S10]  /*1cc0*/  DFMA.RM R4, R6, R4, R2 ;  /* 0x000000040604722b */ /* 0x000fd40000004002 */
[----:B------:R-:W-:-:S05]  /*1cd0*/  IADD3 R2, P0, PT, R4, 0x1, RZ ;  /* 0x0000000104027810 */ /* 0x000fca0007f1e0ff */
[----:B------:R-:W-:-:S06]  /*1ce0*/  IMAD.X R3, RZ, RZ, R5, P0 ;  /* 0x000000ffff037224 */ /* 0x000fcc00000e0605 */
[----:B------:R-:W-:-:S08]  /*1cf0*/  DFMA.RP R24, -R4, R2, R24 ;  /* 0x000000020418722b */ /* 0x000fd00000008118 */
[----:B------:R-:W-:-:S06]  /*1d00*/  DSETP.GT.AND P0, PT, R24, RZ, PT ;  /* 0x000000ff1800722a */ /* 0x000fcc0003f04000 */
[----:B------:R-:W-:Y:S02]  /*1d10*/  FSEL R2, R2, R4, P0 ;  /* 0x0000000402027208 */ /* 0x000fe40000000000 */
[----:B------:R-:W-:Y:S01]  /*1d20*/  FSEL R3, R3, R5, P0 ;  /* 0x0000000503037208 */ /* 0x000fe20000000000 */
[----:B------:R-:W-:Y:S06]  /*1d30*/  BRA `(.L_x_19) ;  /* 0x0000000000647947 */ /* 0x000fec0003800000 */
.L_x_18:
[----:B------:R-:W-:-:S14]  /*1d40*/  DSETP.NE.AND P0, PT, R24, RZ, PT ;  /* 0x000000ff1800722a */ /* 0x000fdc0003f05000 */
[----:B------:R-:W-:Y:S05]  /*1d50*/  @!P0 BRA `(.L_x_20) ;  /* 0x0000000000588947 */ /* 0x000fea0003800000 */
[----:B------:R-:W-:-:S13]  /*1d60*/  ISETP.GE.AND P0, PT, R25, RZ, PT ;  /* 0x000000ff1900720c */ /* 0x000fda0003f06270 */
[----:B------:R-:W-:Y:S02]  /*1d70*/  @!P0 IMAD.MOV.U32 R2, RZ, RZ, 0x0 ;  /* 0x00000000ff028424 */ /* 0x000fe400078e00ff */
[----:B------:R-:W-:Y:S01]  /*1d80*/  @!P0 IMAD.MOV.U32 R3, RZ, RZ, -0x80000 ;  /* 0xfff80000ff038424 */ /* 0x000fe200078e00ff */
[----:B------:R-:W-:Y:S06]  /*1d90*/  @!P0 BRA `(.L_x_19) ;  /* 0x00000000004c8947 */ /* 0x000fec0003800000 */
[----:B------:R-:W-:-:S13]  /*1da0*/  ISETP.GT.AND P0, PT, R25, 0x7fefffff, PT ;  /* 0x7fefffff1900780c */ /* 0x000fda0003f04270 */
[----:B------:R-:W-:Y:S05]  /*1db0*/  @P0 BRA `(.L_x_20) ;  /* 0x0000000000400947 */ /* 0x000fea0003800000 */
[----:B------:R-:W-:Y:S01]  /*1dc0*/  DMUL R24, R24, 8.11296384146066816958e+31 ;  /* 0x4690000018187828 */ /* 0x000fe20000000000 */
[----:B------:R-:W-:Y:S01]  /*1dd0*/  IMAD.MOV.U32 R6, RZ, RZ, RZ ;  /* 0x000000ffff067224 */ /* 0x000fe200078e00ff */
[----:B------:R-:W-:Y:S01]  /*1de0*/  MOV R3, 0x3fd80000 ;  /* 0x3fd8000000037802 */ /* 0x000fe20000000f00 */
[----:B------:R-:W-:-:S03]  /*1df0*/  IMAD.MOV.U32 R2, RZ, RZ, 0x0 ;  /* 0x00000000ff027424 */ /* 0x000fc600078e00ff */
[----:B------:R-:W0:Y:S02]  /*1e00*/  MUFU.RSQ64H R7, R25 ;  /* 0x0000001900077308 */ /* 0x000e240000001c00 */
[----:B0-----:R-:W-:-:S08]  /*1e10*/  DMUL R4, R6, R6 ;  /* 0x0000000606047228 */ /* 0x001fd00000000000 */
[----:B------:R-:W-:-:S08]  /*1e20*/  DFMA R4, R24, -R4, 1 ;  /* 0x3ff000001804742b */ /* 0x000fd00000000804 */
[----:B------:R-:W-:Y:S02]  /*1e30*/  DFMA R2, R4, R2, 0.5 ;  /* 0x3fe000000402742b */ /* 0x000fe40000000002 */
[----:B------:R-:W-:-:S08]  /*1e40*/  DMUL R4, R6, R4 ;  /* 0x0000000406047228 */ /* 0x000fd00000000000 */
[----:B------:R-:W-:-:S08]  /*1e50*/  DFMA R4, R2, R4, R6 ;  /* 0x000000040204722b */ /* 0x000fd00000000006 */
[----:B------:R-:W-:Y:S02]  /*1e60*/  DMUL R2, R24, R4 ;  /* 0x0000000418027228 */ /* 0x000fe40000000000 */
[----:B------:R-:W-:-:S06]  /*1e70*/  VIADD R5, R5, 0xfff00000 ;  /* 0xfff0000005057836 */ /* 0x000fcc0000000000 */
[----:B------:R-:W-:-:S08]  /*1e80*/  DFMA R6, R2, -R2, R24 ;  /* 0x800000020206722b */ /* 0x000fd00000000018 */
[----:B------:R-:W-:-:S10]  /*1e90*/  DFMA R2, R4, R6, R2 ;  /* 0x000000060402722b */ /* 0x000fd40000000002 */
[----:B------:R-:W-:Y:S01]  /*1ea0*/  VIADD R3, R3, 0xfcb00000 ;  /* 0xfcb0000003037836 */ /* 0x000fe20000000000 */
[----:B------:R-:W-:Y:S06]  /*1eb0*/  BRA `(.L_x_19) ;  /* 0x0000000000047947 */ /* 0x000fec0003800000 */
.L_x_20:
[----:B------:R-:W-:-:S11]  /*1ec0*/  DADD R2, R24, R24 ;  /* 0x0000000018027229 */ /* 0x000fd60000000018 */
.L_x_19:
[----:B------:R-:W-:Y:S02]  /*1ed0*/  IMAD.MOV.U32 R4, RZ, RZ, R0 ;  /* 0x000000ffff047224 */ /* 0x000fe400078e0000 */
[----:B------:R-:W-:-:S04]  /*1ee0*/  IMAD.MOV.U32 R5, RZ, RZ, 0x0 ;  /* 0x00000000ff057424 */ /* 0x000fc800078e00ff */
[----:B------:R-:W-:Y:S05]  /*1ef0*/  RET.REL.NODEC R4 `(_Z13mic_box_checkPKdPKbdPi) ;  /* 0xffffffe004407950 */ /* 0x000fea0003c3ffff */
.L_x_21:
[----:B------:R-:W-:-:S00]  /*1f00*/  BRA `(.L_x_21) ;  /* 0xfffffffc00fc7947 */ /* 0x000fc0000383ffff */
[----:B------:R-:W-:-:S00]  /*1f10*/  NOP ;  /* 0x0000000000007918 */ /* 0x000fc00000000000 */
        /* <DEDUP_REMOVED lines=14> */
.L_x_156:


//--------------------- .text._Z32compute_mic_neighbours_half_implPKdS0_PKbmdPmS3_PiPdS5_bbb --------------------------
	.section	.text._Z32compute_mic_neighbours_half_implPKdS0_PKbmdPmS3_PiPdS5_bbb,"ax",@progbits
	.align	128
        .global         _Z32compute_mic_neighbours_half_implPKdS0_PKbmdPmS3_PiPdS5_bbb
        .type           _Z32compute_mic_neighbours_half_implPKdS0_PKbmdPmS3_PiPdS5_bbb,@function
        .size           _Z32compute_mic_neighbours_half_implPKdS0_PKbmdPmS3_PiPdS5_bbb,(.L_x_159 - _Z32compute_mic_neighbours_half_implPKdS0_PKbmdPmS3_PiPdS5_bbb)
        .other          _Z32compute_mic_neighbours_half_implPKdS0_PKbmdPmS3_PiPdS5_bbb,@"STO_CUDA_ENTRY STV_DEFAULT"
_Z32compute_mic_neighbours_half_implPKdS0_PKbmdPmS3_PiPdS5_bbb:
.text._Z32compute_mic_neighbours_half_implPKdS0_PKbmdPmS3_PiPdS5_bbb:
[----:B------:R-:W-:Y:S01]  /*0000*/  LDC R1, c[0x0][0x37c] ;  /* 0x0000df00ff017b82 */ /* 0x000fe20000000800 */
[----:B------:R-:W0:Y:S01]  /*0010*/  S2R R13, SR_TID.X ;  /* 0x00000000000d7919 */ /* 0x000e220000002100 */
[----:B------:R-:W1:Y:S01]  /*0020*/  LDCU.64 UR10, c[0x0][0x358] ;  /* 0x00006b00ff0a77ac */ /* 0x000e620008000a00 */
[----:B------:R-:W2:Y:S01]  /*0030*/  LDCU.64 UR8, c[0x0][0x398] ;  /* 0x00007300ff0877ac */ /* 0x000ea20008000a00 */
[----:B0-----:R-:W-:-:S13]  /*0040*/  ISETP.GT.U32.AND P0, PT, R13, 0x2, PT ;  /* 0x000000020d00780c */ /* 0x001fda0003f04070 */
[----:B------:R-:W0:Y:S01]  /*0050*/  @!P0 LDC.64 R2, c[0x0][0x388] ;  /* 0x0000e200ff028b82 */ /* 0x000e220000000a00 */
[----:B------:R-:W-:-:S04]  /*0060*/  @!P0 IMAD R5, R13, 0x3, RZ ;  /* 0x000000030d058824 */ /* 0x000fc800078e02ff */
[----:B0-----:R-:W-:-:S05]  /*0070*/  @!P0 IMAD.WIDE.U32 R2, R5, 0x8, R2 ;  /* 0x0000000805028825 */ /* 0x001fca00078e0002 */
[----:B-1----:R-:W3:Y:S04]  /*0080*/  @!P0 LDG.E.64 R4, desc[UR10][R2.64] ;  /* 0x0000000a02048981 */ /* 0x002ee8000c1e1b00 */
[----:B------:R-:W4:Y:S04]  /*0090*/  @!P0 LDG.E.64 R6, desc[UR10][R2.64+0x8] ;  /* 0x0000080a02068981 */ /* 0x000f28000c1e1b00 */
[----:B------:R-:W5:Y:S01]  /*00a0*/  @!P0 LDG.E.64 R8, desc[UR10][R2.64+0x10] ;  /* 0x0000100a02088981 */ /* 0x000f62000c1e1b00 */
[----:B------:R-:W-:Y:S01]  /*00b0*/  @!P0 MOV R0, 0x400 ;  /* 0x0000040000008802 */ /* 0x000fe20000000f00 */
[----:B------:R-:W0:Y:S01]  /*00c0*/  S2UR UR12, SR_CTAID.X ;  /* 0x00000000000c79c3 */ /* 0x000e220000002500 */
[----:B--2---:R-:W-:Y:S01]  /*00d0*/  UIADD3 UR6, UP0, UPT, UR8, -0x1, URZ ;  /* 0xffffffff08067890 */ /* 0x004fe2000ff1e0ff */
[----:B------:R-:W1:Y:S01]  /*00e0*/  @!P0 S2R R11, SR_CgaCtaId ;  /* 0x00000000000b8919 */ /* 0x000e620000008800 */
[----:B------:R-:W-:Y:S02]  /*00f0*/  BSSY.RECONVERGENT B0, `(.L_x_22) ;  /* 0x0000261000007945 */ /* 0x000fe40003800200 */
[----:B------:R-:W-:-:S04]  /*0100*/  UIADD3.X UR4, UPT, UPT, UR9, -0x1, URZ, UP0, !UPT ;  /* 0xffffffff09047890 */ /* 0x000fc800087fe4ff */
[----:B------:R-:W-:Y:S02]  /*0110*/  UIMAD UR7, UR4, UR8, URZ ;  /* 0x00000008040772a4 */ /* 0x000fe4000f8e02ff */
[----:B------:R-:W-:Y:S02]  /*0120*/  UIMAD.WIDE.U32 UR4, UR6, UR8, URZ ;  /* 0x00000008060472a5 */ /* 0x000fe4000f8e00ff */
[----:B------:R-:W-:-:S04]  /*0130*/  UIMAD UR6, UR6, UR9, UR7 ;  /* 0x00000009060672a4 */ /* 0x000fc8000f8e0207 */
[----:B------:R-:W-:Y:S01]  /*0140*/  UIADD3 UR6, UPT, UPT, UR5, UR6, URZ ;  /* 0x0000000605067290 */ /* 0x000fe2000fffe0ff */
[----:B-1----:R-:W-:-:S05]  /*0150*/  @!P0 LEA R0, R11, R0, 0x18 ;  /* 0x000000000b008211 */ /* 0x002fca00078ec0ff */
[C---:B------:R-:W-:Y:S02]  /*0160*/  @!P0 IMAD R11, R13.reuse, 0x18, R0 ;  /* 0x000000180d0b8824 */ /* 0x040fe400078e0200 */
[----:B------:R-:W0:Y:S02]  /*0170*/  LDC R0, c[0x0][0x360] ;  /* 0x0000d800ff007b82 */ /* 0x000e240000000800 */
[----:B0-----:R-:W-:Y:S01]  /*0180*/  IMAD R0, R0, UR12, R13 ;  /* 0x0000000c00007c24 */ /* 0x001fe2000f8e020d */
[----:B---3--:R0:W-:Y:S04]  /*0190*/  @!P0 STS.64 [R11], R4 ;  /* 0x000000040b008388 */ /* 0x0081e80000000a00 */
[----:B----4-:R0:W-:Y:S04]  /*01a0*/  @!P0 STS.64 [R11+0x8], R6 ;  /* 0x000008060b008388 */ /* 0x0101e80000000a00 */
[----:B-----5:R0:W-:Y:S01]  /*01b0*/  @!P0 STS.64 [R11+0x10], R8 ;  /* 0x000010080b008388 */ /* 0x0201e20000000a00 */
[----:B------:R-:W-:Y:S01]  /*01c0*/  BAR.SYNC.DEFER_BLOCKING 0x0 ;  /* 0x0000000000007b1d */ /* 0x000fe20000010000 */
[----:B------:R-:W-:-:S13]  /*01d0*/  ISETP.NE.AND P0, PT, R13, RZ, PT ;  /* 0x000000ff0d00720c */ /* 0x000fda0003f05270 */
[----:B0-----:R-:W-:Y:S05]  /*01e0*/  @P0 BRA `(.L_x_23) ;  /* 0x0000002400440947 */ /* 0x001fea0003800000 */
[----:B------:R-:W0:Y:S02]  /*01f0*/  LDC.64 R2, c[0x0][0x390] ;  /* 0x0000e400ff027b82 */ /* 0x000e240000000a00 */
[----:B0-----:R-:W2:Y:S04]  /*0200*/  LDG.E.U8 R5, desc[UR10][R2.64+0x1] ;  /* 0x0000010a02057981 */ /* 0x001ea8000c1e1100 */
[----:B------:R-:W3:Y:S04]  /*0210*/  LDG.E.U8 R6, desc[UR10][R2.64+0x2] ;  /* 0x0000020a02067981 */ /* 0x000ee8000c1e1100 */
[----:B------:R-:W4:Y:S01]  /*0220*/  LDG.E.U8 R4, desc[UR10][R2.64] ;  /* 0x0000000a02047981 */ /* 0x000f22000c1e1100 */
[----:B------:R-:W-:-:S02]  /*0230*/  IMAD.MOV.U32 R9, RZ, RZ, 0x1 ;  /* 0x00000001ff097424 */ /* 0x000fc400078e00ff */
[----:B------:R-:W-:Y:S01]  /*0240*/  IMAD.MOV.U32 R7, RZ, RZ, -0x1 ;  /* 0xffffffffff077424 */ /* 0x000fe200078e00ff */
[----:B--2---:R-:W-:Y:S02]  /*0250*/  ISETP.NE.AND P2, PT, R5, RZ, PT ;  /* 0x000000ff0500720c */ /* 0x004fe40003f45270 */
[----:B---3--:R-:W-:Y:S02]  /*0260*/  ISETP.NE.AND P3, PT, R6, RZ, PT ;  /* 0x000000ff0600720c */ /* 0x008fe40003f65270 */
[C---:B----4-:R-:W-:Y:S02]  /*0270*/  ISETP.NE.AND P0, PT, R4.reuse, RZ, PT ;  /* 0x000000ff0400720c */ /* 0x050fe40003f05270 */
[----:B------:R-:W-:Y:S02]  /*0280*/  ISETP.NE.AND P1, PT, R4, RZ, PT ;  /* 0x000000ff0400720c */ /* 0x000fe40003f25270 */
[----:B------:R-:W-:-:S05]  /*0290*/  SEL R6, RZ, 0x1, !P0 ;  /* 0x00000001ff067807 */ /* 0x000fca0004000000 */
[----:B------:R-:W-:-:S04]  /*02a0*/  @P2 SEL R6, R9, 0x2, !P1 ;  /* 0x0000000209062807 */ /* 0x000fc80004800000 */
[----:B------:R-:W-:-:S04]  /*02b0*/  @P3 IADD3 R6, PT, PT, R6, 0x1, RZ ;  /* 0x0000000106063810 */ /* 0x000fc80007ffe0ff */
[----:B------:R-:W-:-:S05]  /*02c0*/  VIADDMNMX.U32 R2, R6, R7, 0x2, PT ;  /* 0x0000000206027446 */ /* 0x000fca0003800007 */
[----:B------:R-:W-:-:S04]  /*02d0*/  IMAD.SHL.U32 R8, R2, 0x4, RZ ;  /* 0x0000000402087824 */ /* 0x000fc800078e00ff */
[----:B------:R-:W0:Y:S01]  /*02e0*/  LDC R2, c[0x2][R8] ;  /* 0x0080000008027b82 */ /* 0x000e220000000800 */
[C---:B------:R-:W-:Y:S02]  /*02f0*/  @P3 LOP3.LUT P4, RZ, R5.reuse, 0xff, R4, 0xc8, !PT ;  /* 0x000000ff05ff3812 */ /* 0x040fe4000788c804 */
[----:B------:R-:W-:Y:S02]  /*0300*/  SEL R14, RZ, 0x1, P1 ;  /* 0x00000001ff0e7807 */ /* 0x000fe40000800000 */
[----:B------:R-:W-:Y:S02]  /*0310*/  ISETP.EQ.OR P0, PT, R5, RZ, !P1 ;  /* 0x000000ff0500720c */ /* 0x000fe40004f02670 */
[----:B------:R-:W-:Y:S02]  /*0320*/  @!P2 SEL R14, RZ, 0xffffffff, P1 ;  /* 0xffffffffff0ea807 */ /* 0x000fe40000800000 */
[----:B------:R-:W-:Y:S02]  /*0330*/  @P3 SEL R4, R7, 0x2, !P4 ;  /* 0x0000000207043807 */ /* 0x000fe40006000000 */
[----:B------:R-:W-:-:S02]  /*0340*/  SEL R9, R9, 0xffffffff, !P0 ;  /* 0xffffffff09097807 */ /* 0x000fc40004000000 */
[----:B------:R-:W-:Y:S02]  /*0350*/  @P3 SEL R9, R4, 0x1, P0 ;  /* 0x0000000104093807 */ /* 0x000fe40000000000 */
[----:B------:R-:W-:Y:S02]  /*0360*/  @P3 SEL R14, R14, 0x2, P4 ;  /* 0x000000020e0e3807 */ /* 0x000fe40002000000 */
[----:B0-----:R-:W-:-:S04]  /*0370*/  SHF.R.S32.HI R3, RZ, 0x1f, R2 ;  /* 0x0000001fff037819 */ /* 0x001fc80000011402 */
.L_x_147:
[----:B------:R-:W-:Y:S05]  /*0380*/  BRX R2 -0x390                                                                        (*"BRANCH_TARGETS .L_x_148,.L_x_149,.L_x_150"*) ;  /* 0xfffffffc021c7949 */ /* 0x000fea000383ffff */
.L_x_150:
[----:B------:R-:W-:-:S13]  /*0390*/  ISETP.NE.AND P0, PT, R6, RZ, PT ;  /* 0x000000ff0600720c */ /* 0x000fda0003f05270 */
[----:B------:R-:W-:Y:S05]  /*03a0*/  @P0 BRA `(.L_x_24) ;  /* 0x0000001c00a00947 */ /* 0x000fea0003800000 */
[----:B------:R-:W0:Y:S01]  /*03b0*/  S2UR UR8, SR_CgaCtaId ;  /* 0x00000000000879c3 */ /* 0x000e220000008800 */
[----:B------:R-:W-:Y:S01]  /*03c0*/  UMOV UR7, 0x400 ;  /* 0x0000040000077882 */ /* 0x000fe20000000000 */
[----:B------:R-:W-:Y:S02]  /*03d0*/  HFMA2 R9, -RZ, RZ, 1.984375, 0 ;  /* 0x3ff00000ff097431 */ /* 0x000fe400000001ff */
[----:B------:R-:W-:Y:S01]  /*03e0*/  IMAD.MOV.U32 R8, RZ, RZ, 0x0 ;  /* 0x00000000ff087424 */ /* 0x000fe200078e00ff */
[----:B------:R-:W-:Y:S01]  /*03f0*/  CS2R R10, SRZ ;  /* 0x00000000000a7805 */ /* 0x000fe2000001ff00 */
[----:B------:R-:W-:Y:S01]  /*0400*/  IMAD.MOV.U32 R4, RZ, RZ, 0x0 ;  /* 0x00000000ff047424 */ /* 0x000fe200078e00ff */
[----:B------:R-:W-:Y:S01]  /*0410*/  CS2R R6, SRZ ;  /* 0x0000000000067805 */ /* 0x000fe2000001ff00 */
[----:B------:R-:W-:Y:S01]  /*0420*/  IMAD.MOV.U32 R5, RZ, RZ, 0x3ff00000 ;  /* 0x3ff00000ff057424 */ /* 0x000fe200078e00ff */
[----:B0-----:R-:W-:-:S09]  /*0430*/  ULEA UR7, UR8, UR7, 0x18 ;  /* 0x0000000708077291 */ /* 0x001fd2000f8ec0ff */
[----:B------:R0:W-:Y:S04]  /*0440*/  STS.128 [UR7+0x20], R8 ;  /* 0x00002008ff007988 */ /* 0x0001e80008000c07 */
[----:B------:R0:W-:Y:S04]  /*0450*/  STS.128 [UR7], R4 ;  /* 0x00000004ff007988 */ /* 0x0001e80008000c07 */
[----:B------:R0:W-:Y:S04]  /*0460*/  STS.64 [UR7+0x40], R4 ;  /* 0x00004004ff007988 */ /* 0x0001e80008000a07 */
[----:B------:R-:W-:Y:S04]  /*0470*/  STS.128 [UR7+0x10], RZ ;  /* 0x000010ffff007988 */ /* 0x000fe80008000c07 */
[----:B------:R-:W-:Y:S01]  /*0480*/  STS.128 [UR7+0x30], RZ ;  /* 0x000030ffff007988 */ /* 0x000fe20008000c07 */
[----:B------:R-:W-:Y:S05]  /*0490*/  BRA `(.L_x_24) ;  /* 0x0000001c00647947 */ /* 0x000fea0003800000 */
.L_x_148:
[----:B------:R-:W0:Y:S01]  /*04a0*/  S2R R2, SR_CgaCtaId ;  /* 0x0000000000027919 */ /* 0x000e220000008800 */
[----:B------:R-:W-:Y:S01]  /*04b0*/  MOV R15, 0x400 ;  /* 0x00000400000f7802 */ /* 0x000fe20000000f00 */
[----:B------:R-:W-:Y:S02]  /*04c0*/  IMAD.MOV.U32 R6, RZ, RZ, 0x0 ;  /* 0x00000000ff067424 */ /* 0x000fe400078e00ff */
[----:B------:R-:W-:Y:S01]  /*04d0*/  IMAD.MOV.U32 R7, RZ, RZ, 0x3fd80000 ;  /* 0x3fd80000ff077424 */ /* 0x000fe200078e00ff */
[----:B0-----:R-:W-:-:S05]  /*04e0*/  LEA R15, R2, R15, 0x18 ;  /* 0x0000000f020f7211 */ /* 0x001fca00078ec0ff */
[----:B------:R-:W-:-:S05]  /*04f0*/  IMAD R16, R14, 0x18, R15 ;  /* 0x000000180e107824 */ /* 0x000fca00078e020f */
[----:B------:R-:W0:Y:S04]  /*0500*/  LDS.64 R8, [R16+0x8] ;  /* 0x0000080010087984 */ /* 0x000e280000000a00 */
[----:B------:R-:W1:Y:S04]  /*0510*/  LDS.64 R10, [R16] ;  /* 0x00000000100a7984 */ /* 0x000e680000000a00 */
[----:B------:R-:W2:Y:S01]  /*0520*/  LDS.64 R12, [R16+0x10] ;  /* 0x00001000100c7984 */ /* 0x000ea20000000a00 */
[----:B0-----:R-:W-:-:S08]  /*0530*/  DMUL R2, R8, R8 ;  /* 0x0000000808027228 */ /* 0x001fd00000000000 */
[----:B-1----:R-:W-:-:S08]  /*0540*/  DFMA R2, R10, R10, R2 ;  /* 0x0000000a0a02722b */ /* 0x002fd00000000002 */
[----:B--2---:R-:W-:-:S06]  /*0550*/  DFMA R20, R12, R12, R2 ;  /* 0x0000000c0c14722b */ /* 0x004fcc0000000002 */
[----:B------:R-:W0:Y:S04]  /*0560*/  MUFU.RSQ64H R3, R21 ;  /* 0x0000001500037308 */ /* 0x000e280000001c00 */
[----:B------:R-:W-:-:S04]  /*0570*/  IADD3 R2, PT, PT, R21, -0x3500000, RZ ;  /* 0xfcb0000015027810 */ /* 0x000fc80007ffe0ff */
[----:B------:R-:W-:Y:S02]  /*0580*/  ISETP.GE.U32.AND P0, PT, R2, 0x7ca00000, PT ;  /* 0x7ca000000200780c */ /* 0x000fe40003f06070 */
        /* <DEDUP_REMOVED lines=12> */
[----:B------:R-:W-:Y:S01]  /*0650*/  MOV R28, R6 ;  /* 0x00000006001c7202 */ /* 0x000fe20000000f00 */
[----:B------:R-:W-:Y:S01]  /*0660*/  IMAD.MOV.U32 R31, RZ, RZ, R7 ;  /* 0x000000ffff1f7224 */ /* 0x000fe200078e0007 */
[----:B------:R-:W-:Y:S01]  /*0670*/  MOV R23, R5 ;  /* 0x0000000500177202 */ /* 0x000fe20000000f00 */
[----:B------:R-:W-:Y:S01]  /*0680*/  IMAD.MOV.U32 R25, RZ, RZ, R2 ;  /* 0x000000ffff197224 */ /* 0x000fe200078e0002 */
[----:B------:R-:W-:-:S07]  /*0690*/  MOV R30, 0x6b0 ;  /* 0x000006b0001e7802 */ /* 0x000fce0000000f00 */
[----:B------:R-:W-:Y:S05]  /*06a0*/  CALL.REL.NOINC `($__internal_4_$__cuda_sm20_dsqrt_rn_f64_mediumpath_v1) ;  /* 0x0000005000147944 */ /* 0x000fea0003c00000 */
[----:B------:R-:W-:Y:S02]  /*06b0*/  IMAD.MOV.U32 R16, RZ, RZ, R22 ;  /* 0x000000ffff107224 */ /* 0x000fe400078e0016 */
[----:B------:R-:W-:-:S07]  /*06c0*/  IMAD.MOV.U32 R17, RZ, RZ, R23 ;  /* 0x000000ffff117224 */ /* 0x000fce00078e0017 */
.L_x_25:
[----:B------:R-:W0:Y:S01]  /*06d0*/  MUFU.RCP64H R3, R17 ;  /* 0x0000001100037308 */ /* 0x000e220000001800 */
[----:B------:R-:W-:Y:S01]  /*06e0*/  MOV R2, 0x1 ;  /* 0x0000000100027802 */ /* 0x000fe20000000f00 */
[----:B------:R-:W-:Y:S01]  /*06f0*/  BSSY.RECONVERGENT B2, `(.L_x_26) ;  /* 0x0000015000027945 */ /* 0x000fe20003800200 */
[----:B------:R-:W-:-:S04]  /*0700*/  FSETP.GEU.AND P1, PT, |R11|, 6.5827683646048100446e-37, PT ;  /* 0x036000000b00780b */ /* 0x000fc80003f2e200 */
[----:B0-----:R-:W-:-:S08]  /*0710*/  DFMA R4, R2, -R16, 1 ;  /* 0x3ff000000204742b */ /* 0x001fd00000000810 */
[----:B------:R-:W-:-:S08]  /*0720*/  DFMA R4, R4, R4, R4 ;  /* 0x000000040404722b */ /* 0x000fd00000000004 */
[----:B------:R-:W-:-:S08]  /*0730*/  DFMA R4, R2, R4, R2 ;  /* 0x000000040204722b */ /* 0x000fd00000000002 */
[----:B------:R-:W-:-:S08]  /*0740*/  DFMA R2, R4, -R16, 1 ;  /* 0x3ff000000402742b */ /* 0x000fd00000000810 */
[----:B------:R-:W-:-:S08]  /*0750*/  DFMA R2, R4, R2, R4 ;  /* 0x000000020402722b */ /* 0x000fd00000000004 */
[----:B------:R-:W-:-:S08]  /*0760*/  DMUL R4, R10, R2 ;  /* 0x000000020a047228 */ /* 0x000fd00000000000 */
[----:B------:R-:W-:-:S08]  /*0770*/  DFMA R6, R4, -R16, R10 ;  /* 0x800000100406722b */ /* 0x000fd0000000000a */
[----:B------:R-:W-:-:S10]  /*0780*/  DFMA R2, R2, R6, R4 ;  /* 0x000000060202722b */ /* 0x000fd40000000004 */
        /* <DEDUP_REMOVED lines=8> */
[----:B------:R-:W-:Y:S05]  /*0810*/  CALL.REL.NOINC `($__internal_3_$__cuda_sm20_div_rn_f64_full) ;  /* 0x0000004800507944 */ /* 0x000fea0003c00000 */
[----:B------:R-:W-:Y:S01]  /*0820*/  IMAD.MOV.U32 R2, RZ, RZ, R34 ;  /* 0x000000ffff027224 */ /* 0x000fe200078e0022 */
[----:B------:R-:W-:-:S07]  /*0830*/  MOV R3, R35 ;  /* 0x0000002300037202 */ /* 0x000fce0000000f00 */
.L_x_27:
[----:B------:R-:W-:Y:S05]  /*0840*/  BSYNC.RECONVERGENT B2 ;  /* 0x0000000000027941 */ /* 0x000fea0003800200 */
.L_x_26:
[----:B------:R-:W0:Y:S01]  /*0850*/  MUFU.RCP64H R5, R17 ;  /* 0x0000001100057308 */ /* 0x000e220000001800 */
[----:B------:R-:W-:Y:S01]  /*0860*/  IMAD.MOV.U32 R4, RZ, RZ, 0x1 ;  /* 0x00000001ff047424 */ /* 0x000fe200078e00ff */
[----:B------:R-:W-:Y:S01]  /*0870*/  FSETP.GEU.AND P1, PT, |R9|, 6.5827683646048100446e-37, PT ;  /* 0x036000000900780b */ /* 0x000fe20003f2e200 */
[----:B------:R-:W-:Y:S04]  /*0880*/  BSSY.RECONVERGENT B2, `(.L_x_28) ;  /* 0x0000014000027945 */ /* 0x000fe80003800200 */
        /* <DEDUP_REMOVED lines=17> */
[----:B------:R-:W-:Y:S01]  /*09a0*/  MOV R4, R34 ;  /* 0x0000002200047202 */ /* 0x000fe20000000f00 */
[----:B------:R-:W-:-:S07]  /*09b0*/  IMAD.MOV.U32 R5, RZ, RZ, R35 ;  /* 0x000000ffff057224 */ /* 0x000fce00078e0023 */
.L_x_29:
[----:B------:R-:W-:Y:S05]  /*09c0*/  BSYNC.RECONVERGENT B2 ;  /* 0x0000000000027941 */ /* 0x000fea0003800200 */
.L_x_28:
        /* <DEDUP_REMOVED lines=15> */
[----:B------:R-:W-:Y:S01]  /*0ac0*/  MOV R22, R16 ;  /* 0x0000001000167202 */ /* 0x000fe20000000f00 */
[----:B------:R-:W-:Y:S01]  /*0ad0*/  IMAD.MOV.U32 R23, RZ, RZ, R17 ;  /* 0x000000ffff177224 */ /* 0x000fe200078e0011 */
[----:B------:R-:W-:Y:S01]  /*0ae0*/  MOV R29, R13 ;  /* 0x0000000d001d7202 */ /* 0x000fe20000000f00 */
[----:B------:R-:W-:Y:S01]  /*0af0*/  IMAD.MOV.U32 R28, RZ, RZ, R12 ;  /* 0x000000ffff1c7224 */ /* 0x000fe200078e000c */
[----:B------:R-:W-:-:S07]  /*0b00*/  MOV R26, 0xb20 ;  /* 0x00000b20001a7802 */ /* 0x000fce0000000f00 */
[----:B------:R-:W-:Y:S05]  /*0b10*/  CALL.REL.NOINC `($__internal_3_$__cuda_sm20_div_rn_f64_full) ;  /* 0x0000004400907944 */ /* 0x000fea0003c00000 */
[----:B------:R-:W-:Y:S02]  /*0b20*/  IMAD.MOV.U32 R6, RZ, RZ, R34 ;  /* 0x000000ffff067224 */ /* 0x000fe400078e0022 */
[----:B------:R-:W-:-:S07]  /*0b30*/  IMAD.MOV.U32 R7, RZ, RZ, R35 ;  /* 0x000000ffff077224 */ /* 0x000fce00078e0023 */
.L_x_31:
[----:B------:R-:W-:Y:S05]  /*0b40*/  BSYNC.RECONVERGENT B2 ;  /* 0x0000000000027941 */ /* 0x000fea0003800200 */
.L_x_30:
[----:B------:R-:W-:Y:S01]  /*0b50*/  DFMA R2, RZ, R2, R4 ;  /* 0x00000002ff02722b */ /* 0x000fe20000000004 */
[----:B------:R-:W-:Y:S01]  /*0b60*/  UMOV UR8, 0xcccccccd ;  /* 0xcccccccd00087882 */ /* 0x000fe20000000000 */
[----:B------:R-:W-:Y:S01]  /*0b70*/  UMOV UR9, 0x3feccccc ;  /* 0x3feccccc00097882 */ /* 0x000fe20000000000 */
[----:B------:R-:W-:Y:S01]  /*0b80*/  MOV R4, RZ ;  /* 0x000000ff00047202 */ /* 0x000fe20000000f00 */
[----:B------:R-:W-:Y:S01]  /*0b90*/  IMAD.MOV.U32 R16, RZ, RZ, RZ ;  /* 0x000000ffff107224 */ /* 0x000fe200078e00ff */
[----:B------:R-:W-:Y:S01]  /*0ba0*/  DMUL R18, RZ, R8 ;  /* 0x00000008ff127228 */ /* 0x000fe20000000000 */
[----:B------:R-:W-:Y:S01]  /*0bb0*/  MOV R20, 0x0 ;  /* 0x0000000000147802 */ /* 0x000fe20000000f00 */
[----:B------:R-:W-:Y:S01]  /*0bc0*/  IMAD.MOV.U32 R21, RZ, RZ, 0x3fd80000 ;  /* 0x3fd80000ff157424 */ /* 0x000fe200078e00ff */
[----:B------:R-:W-:Y:S01]  /*0bd0*/  DFMA R2, RZ, R6, R2 ;  /* 0x00000006ff02722b */ /* 0x000fe20000000002 */
[----:B------:R-:W-:Y:S07]  /*0be0*/  BSSY.RECONVERGENT B1, `(.L_x_32) ;  /* 0x0000025000017945 */ /* 0x000fee0003800200 */
[----:B------:R-:W-:-:S06]  /*0bf0*/  DSETP.GT.AND P0, PT, |R2|, UR8, PT ;  /* 0x0000000802007e2a */ /* 0x000fcc000bf04200 */
[----:B------:R-:W-:Y:S02]  /*0c00*/  FSEL R5, RZ, 1.875, !P0 ;  /* 0x3ff00000ff057808 */ /* 0x000fe40004000000 */
[----:B------:R-:W-:-:S04]  /*0c10*/  FSEL R17, RZ, 1.875, P0 ;  /* 0x3ff00000ff117808 */ /* 0x000fc80000000000 */
[----:B------:R-:W-:Y:S02]  /*0c20*/  DMUL R6, R10, R4 ;  /* 0x000000040a067228 */ /* 0x000fe40000000000 */
[-C--:B------:R-:W-:Y:S02]  /*0c30*/  DMUL R2, R12, R16.reuse ;  /* 0x000000100c027228 */ /* 0x080fe40000000000 */
[----:B------:R-:W-:-:S04]  /*0c40*/  DFMA R16, R10, R16, -R18 ;  /* 0x000000100a10722b */ /* 0x000fc80000000812 */
[----:B------:R-:W-:Y:S02]  /*0c50*/  DFMA R6, RZ, R12, -R6 ;  /* 0x0000000cff06722b */ /* 0x000fe40000000806 */
[----:B------:R-:W-:-:S06]  /*0c60*/  DFMA R4, R8, R4, -R2 ;  /* 0x000000040804722b */ /* 0x000fcc0000000802 */
[----:B------:R-:W-:-:S08]  /*0c70*/  DMUL R2, R6, R6 ;  /* 0x0000000606027228 */ /* 0x000fd00000000000 */
        /* <DEDUP_REMOVED lines=21> */
[----:B------:R-:W-:Y:S01]  /*0dd0*/  MOV R30, 0xe10 ;  /* 0x00000e10001e7802 */ /* 0x000fe20000000f00 */
[----:B------:R-:W-:Y:S02]  /*0de0*/  IMAD.MOV.U32 R28, RZ, RZ, R26 ;  /* 0x000000ffff1c7224 */ /* 0x000fe400078e001a */
[----:B------:R-:W-:-:S07]  /*0df0*/  IMAD.MOV.U32 R25, RZ, RZ, R2 ;  /* 0x000000ffff197224 */ /* 0x000fce00078e0002 */
[----:B------:R-:W-:Y:S05]  /*0e00*/  CALL.REL.NOINC `($__internal_4_$__cuda_sm20_dsqrt_rn_f64_mediumpath_v1) ;  /* 0x00000048003c7944 */ /* 0x000fea0003c00000 */
[----:B------:R-:W-:Y:S01]  /*0e10*/  IMAD.MOV.U32 R18, RZ, RZ, R22 ;  /* 0x000000ffff127224 */ /* 0x000fe200078e0016 */
[----:B------:R-:W-:-:S07]  /*0e20*/  MOV R19, R23 ;  /* 0x0000001700137202 */ /* 0x000fce0000000f00 */
.L_x_33:
[----:B------:R-:W-:Y:S05]  /*0e30*/  BSYNC.RECONVERGENT B1 ;  /* 0x0000000000017941 */ /* 0x000fea0003800200 */
.L_x_32:
        /* <DEDUP_REMOVED lines=23> */
.L_x_35:
[----:B------:R-:W-:Y:S05]  /*0fb0*/  BSYNC.RECONVERGENT B2 ;  /* 0x0000000000027941 */ /* 0x000fea0003800200 */
.L_x_34:
        /* <DEDUP_REMOVED lines=23> */
.L_x_37:
[----:B------:R-:W-:Y:S05]  /*1130*/  BSYNC.RECONVERGENT B2 ;  /* 0x0000000000027941 */ /* 0x000fea0003800200 */
.L_x_36:
        /* <DEDUP_REMOVED lines=23> */
.L_x_39:
[----:B------:R-:W-:Y:S05]  /*12b0*/  BSYNC.RECONVERGENT B2 ;  /* 0x0000000000027941 */ /* 0x000fea0003800200 */
.L_x_38:
[----:B------:R-:W-:Y:S01]  /*12c0*/  DMUL R16, R12, R2 ;  /* 0x000000020c107228 */ /* 0x000fe20000000000 */
[----:B------:R-:W-:Y:S01]  /*12d0*/  BSSY.RECONVERGENT B1, `(.L_x_40) ;  /* 0x0000024000017945 */ /* 0x000fe20003800200 */
[----:B------:R-:W-:-:S06]  /*12e0*/  DMUL R18, R8, R6 ;  /* 0x0000000608127228 */ /* 0x000fcc0000000000 */
[C---:B------:R-:W-:Y:S02]  /*12f0*/  DFMA R16, R10.reuse, R6, -R16 ;  /* 0x000000060a10722b */ /* 0x040fe40000000810 */
[-C--:B------:R-:W-:Y:S02]  /*1300*/  DMUL R10, R10, R4.reuse ;  /* 0x000000040a0a7228 */ /* 0x080fe40000000000 */
[----:B------:R-:W-:-:S04]  /*1310*/  DFMA R12, R12, R4, -R18 ;  /* 0x000000040c0c722b */ /* 0x000fc80000000812 */
[----:B------:R-:W-:Y:S02]  /*1320*/  DMUL R20, R16, R16 ;  /* 0x0000001010147228 */ /* 0x000fe40000000000 */
[----:B------:R-:W-:-:S06]  /*1330*/  DFMA R18, R8, R2, -R10 ;  /* 0x000000020812722b */ /* 0x000fcc000000080a */
[----:B------:R-:W-:-:S08]  /*1340*/  DFMA R20, R12, R12, R20 ;  /* 0x0000000c0c14722b */ /* 0x000fd00000000014 */
[----:B------:R-:W-:Y:S01]  /*1350*/  DFMA R24, R18, R18, R20 ;  /* 0x000000121218722b */ /* 0x000fe20000000014 */
[----:B------:R-:W-:Y:S01]  /*1360*/  IMAD.MOV.U32 R20, RZ, RZ, 0x0 ;  /* 0x00000000ff147424 */ /* 0x000fe200078e00ff */
[----:B------:R-:W-:-:S04]  /*1370*/  MOV R21, 0x3fd80000 ;  /* 0x3fd8000000157802 */ /* 0x000fc80000000f00 */
        /* <DEDUP_REMOVED lines=14> */
[----:B------:R-:W-:Y:S01]  /*1460*/  MOV R20, R24 ;  /* 0x0000001800147202 */ /* 0x000fe20000000f00 */
[----:B------:R-:W-:Y:S01]  /*1470*/  IMAD.MOV.U32 R21, RZ, RZ, R25 ;  /* 0x000000ffff157224 */ /* 0x000fe200078e0019 */
[----:B------:R-:W-:Y:S01]  /*1480*/  MOV R23, R11 ;  /* 0x0000000b00177202 */ /* 0x000fe20000000f00 */
[----:B------:R-:W-:Y:S01]  /*1490*/  IMAD.MOV.U32 R24, RZ, RZ, R28 ;  /* 0x000000ffff187224 */ /* 0x000fe200078e001c */
[----:B------:R-:W-:Y:S01]  /*14a0*/  MOV R28, R26 ;  /* 0x0000001a001c7202 */ /* 0x000fe20000000f00 */
[----:B------:R-:W-:Y:S01]  /*14b0*/  IMAD.MOV.U32 R31, RZ, RZ, R27 ;  /* 0x000000ffff1f7224 */ /* 0x000fe200078e001b */
[----:B------:R-:W-:Y:S01]  /*14c0*/  MOV R30, 0x14f0 ;  /* 0x000014f0001e7802 */ /* 0x000fe20000000f00 */
[----:B------:R-:W-:-:S07]  /*14d0*/  IMAD.MOV.U32 R25, RZ, RZ, R8 ;  /* 0x000000ffff197224 */ /* 0x000fce00078e0008 */
[----:B------:R-:W-:Y:S05]  /*14e0*/  CALL.REL.NOINC `($__internal_4_$__cuda_sm20_dsqrt_rn_f64_mediumpath_v1) ;  /* 0x0000004000847944 */ /* 0x000fea0003c00000 */
[----:B------:R-:W-:Y:S02]  /*14f0*/  IMAD.MOV.U32 R20, RZ, RZ, R22 ;  /* 0x000000ffff147224 */ /* 0x000fe400078e0016 */
[----:B------:R-:W-:-:S07]  /*1500*/  IMAD.MOV.U32 R21, RZ, RZ, R23 ;  /* 0x000000ffff157224 */ /* 0x000fce00078e0017 */
.L_x_41:
[----:B------:R-:W-:Y:S05]  /*1510*/  BSYNC.RECONVERGENT B1 ;  /* 0x0000000000017941 */ /* 0x000fea0003800200 */
.L_x_40:
        /* <DEDUP_REMOVED lines=23> */
.L_x_43:
[----:B------:R-:W-:Y:S05]  /*1690*/  BSYNC.RECONVERGENT B2 ;  /* 0x0000000000027941 */ /* 0x000fea0003800200 */
.L_x_42:
        /* <DEDUP_REMOVED lines=23> */
.L_x_45:
[----:B------:R-:W-:Y:S05]  /*1810*/  BSYNC.RECONVERGENT B2 ;  /* 0x0000000000027941 */ /* 0x000fea0003800200 */
.L_x_44:
        /* <DEDUP_REMOVED lines=23> */
.L_x_47:
[----:B------:R-:W-:Y:S05]  /*1990*/  BSYNC.RECONVERGENT B2 ;  /* 0x0000000000027941 */ /* 0x000fea0003800200 */
.L_x_46:
[C---:B------:R-:W-:Y:S01]  /*19a0*/  VIADD R18, R14.reuse, 0x2 ;  /* 0x000000020e127836 */ /* 0x040fe20000000000 */
[----:B------:R-:W-:-:S04]  /*19b0*/  IADD3 R16, PT, PT, R14, 0x1, RZ ;  /* 0x000000010e107810 */ /* 0x000fc80007ffe0ff */
[----:B------:R-:W-:Y:S02]  /*19c0*/  ISETP.GE.U32.AND P0, PT, R16, 0x3, PT ;  /* 0x000000031000780c */ /* 0x000fe40003f06070 */
[----:B------:R-:W-:-:S11]  /*19d0*/  ISETP.GE.U32.AND P1, PT, R18, 0x3, PT ;  /* 0x000000031200780c */ /* 0x000fd60003f26070 */
[C---:B------:R-:W-:Y:S02]  /*19e0*/  @P0 VIADD R16, R14.reuse, 0xfffffffe ;  /* 0xfffffffe0e100836 */ /* 0x040fe40000000000 */
[----:B------:R-:W-:Y:S02]  /*19f0*/  @P1 IADD3 R18, PT, PT, R14, -0x1, RZ ;  /* 0xffffffff0e121810 */ /* 0x000fe40007ffe0ff */
[----:B------:R-:W-:-:S03]  /*1a00*/  IMAD R17, R16, 0x18, R15 ;  /* 0x0000001810117824 */ /* 0x000fc600078e020f */
[----:B------:R-:W-:Y:S02]  /*1a10*/  IMAD R15, R18, 0x18, R15 ;  /* 0x00000018120f7824 */ /* 0x000fe400078e020f */
[----:B------:R2:W-:Y:S04]  /*1a20*/  STS.64 [R17], R8 ;  /* 0x0000000811007388 */ /* 0x0005e80000000a00 */
[----:B------:R2:W-:Y:S04]  /*1a30*/  STS.64 [R17+0x8], R10 ;  /* 0x0000080a11007388 */ /* 0x0005e80000000a00 */
[----:B------:R2:W-:Y:S04]  /*1a40*/  STS.64 [R17+0x10], R12 ;  /* 0x0000100c11007388 */ /* 0x0005e80000000a00 */
[----:B------:R2:W-:Y:S04]  /*1a50*/  STS.64 [R15], R2 ;  /* 0x000000020f007388 */ /* 0x0005e80000000a00 */
[----:B------:R2:W-:Y:S04]  /*1a60*/  STS.64 [R15+0x8], R4 ;  /* 0x000008040f007388 */ /* 0x0005e80000000a00 */
[----:B------:R2:W-:Y:S01]  /*1a70*/  STS.64 [R15+0x10], R6 ;  /* 0x000010060f007388 */ /* 0x0005e20000000a00 */
[----:B------:R-:W-:Y:S05]  /*1a80*/  BRA `(.L_x_24) ;  /* 0x0000000400e87947 */ /* 0x000fea0003800000 */
.L_x_149:
[----:B------:R-:W0:Y:S01]  /*1a90*/  S2R R3, SR_CgaCtaId ;  /* 0x0000000000037919 */ /* 0x000e220000008800 */
[----:B------:R-:W-:-:S04]  /*1aa0*/  MOV R8, 0x400 ;  /* 0x0000040000087802 */ /* 0x000fc80000000f00 */
[----:B0-----:R-:W-:-:S05]  /*1ab0*/  LEA R8, R3, R8, 0x18 ;  /* 0x0000000803087211 */ /* 0x001fca00078ec0ff */
[--C-:B------:R-:W-:Y:S02]  /*1ac0*/  IMAD R15, R9, 0x18, R8.reuse ;  /* 0x00000018090f7824 */ /* 0x100fe400078e0208 */
[----:B------:R-:W-:-:S03]  /*1ad0*/  IMAD R22, R14, 0x18, R8 ;  /* 0x000000180e167824 */ /* 0x000fc600078e0208 */
[----:B------:R-:W-:Y:S04]  /*1ae0*/  LDS.64 R16, [R15+0x10] ;  /* 0x000010000f107984 */ /* 0x000fe80000000a00 */
[----:B------:R-:W0:Y:S04]  /*1af0*/  LDS.64 R10, [R22] ;  /* 0x00000000160a7984 */ /* 0x000e280000000a00 */
[----:B------:R-:W-:Y:S04]  /*1b00*/  LDS.64 R6, [R22+0x10] ;  /* 0x0000100016067984 */ /* 0x000fe80000000a00 */
[----:B------:R-:W1:Y:S04]  /*1b10*/  LDS.64 R12, [R15+0x8] ;  /* 0x000008000f0c7984 */ /* 0x000e680000000a00 */
[----:B------:R-:W2:Y:S04]  /*1b20*/  LDS.64 R2, [R15] ;  /* 0x000000000f027984 */ /* 0x000ea80000000a00 */
[----:B------:R-:W3:Y:S01]  /*1b30*/  LDS.64 R4, [R22+0x8] ;  /* 0x0000080016047984 */ /* 0x000ee20000000a00 */
[----:B0-----:R-:W-:-:S02]  /*1b40*/  DMUL R20, R10, R16 ;  /* 0x000000100a147228 */ /* 0x001fc40000000000 */
[----:B-1----:R-:W-:-:S06]  /*1b50*/  DMUL R18, R6, R12 ;  /* 0x0000000c06127228 */ /* 0x002fcc0000000000 */
[-C--:B--2---:R-:W-:Y:S02]  /*1b60*/  DFMA R6, R6, R2.reuse, -R20 ;  /* 0x000000020606722b */ /* 0x084fe40000000814 */
[C---:B---3--:R-:W-:Y:S02]  /*1b70*/  DMUL R2, R4.reuse, R2 ;  /* 0x0000000204027228 */ /* 0x048fe40000000000 */
        /* <DEDUP_REMOVED lines=25> */
[----:B------:R-:W-:Y:S01]  /*1d10*/  MOV R30, 0x1d40 ;  /* 0x00001d40001e7802 */ /* 0x000fe20000000f00 */
[----:B------:R-:W-:-:S07]  /*1d20*/  IMAD.MOV.U32 R23, RZ, RZ, R17 ;  /* 0x000000ffff177224 */ /* 0x000fce00078e0011 */
[----:B------:R-:W-:Y:S05]  /*1d30*/  CALL.REL.NOINC `($__internal_4_$__cuda_sm20_dsqrt_rn_f64_mediumpath_v1) ;  /* 0x0000003800707944 */ /* 0x000fea0003c00000 */
[----:B------:R-:W-:Y:S01]  /*1d40*/  IMAD.MOV.U32 R12, RZ, RZ, R22 ;  /* 0x000000ffff0c7224 */ /* 0x000fe200078e0016 */
[----:B------:R-:W-:-:S07]  /*1d50*/  MOV R13, R23 ;  /* 0x00000017000d7202 */ /* 0x000fce0000000f00 */
.L_x_48:
        /* <DEDUP_REMOVED lines=23> */
.L_x_50:
[----:B------:R-:W-:Y:S05]  /*1ed0*/  BSYNC.RECONVERGENT B2 ;  /* 0x0000000000027941 */ /* 0x000fea0003800200 */
.L_x_49:
        /* <DEDUP_REMOVED lines=23> */
.L_x_52:
[----:B------:R-:W-:Y:S05]  /*2050*/  BSYNC.RECONVERGENT B2 ;  /* 0x0000000000027941 */ /* 0x000fea0003800200 */
.L_x_51:
        /* <DEDUP_REMOVED lines=23> */
.L_x_54:
[----:B------:R-:W-:Y:S05]  /*21d0*/  BSYNC.RECONVERGENT B2 ;  /* 0x0000000000027941 */ /* 0x000fea0003800200 */
.L_x_53:
[----:B------:R-:W-:-:S04]  /*21e0*/  IMAD.IADD R9, R9, 0x1, R14 ;  /* 0x0000000109097824 */ /* 0x000fc800078e020e */
[----:B------:R-:W-:-:S05]  /*21f0*/  IMAD R9, R9, -0x18, R8 ;  /* 0xffffffe809097824 */ /* 0x000fca00078e0208 */
[----:B------:R1:W-:Y:S04]  /*2200*/  STS.64 [R9+0x48], R2 ;  /* 0x0000480209007388 */ /* 0x0003e80000000a00 */
[----:B------:R1:W-:Y:S04]  /*2210*/  STS.64 [R9+0x50], R4 ;  /* 0x0000500409007388 */ /* 0x0003e80000000a00 */
[----:B------:R1:W-:Y:S02]  /*2220*/  STS.64 [R9+0x58], R6 ;  /* 0x0000580609007388 */ /* 0x0003e40000000a00 */
.L_x_24:
[----:B------:R-:W3:Y:S01]  /*2230*/  S2UR UR8, SR_CgaCtaId ;  /* 0x00000000000879c3 */ /* 0x000ee20000008800 */
[----:B------:R-:W-:Y:S02]  /*2240*/  UMOV UR7, 0x400 ;  /* 0x0000040000077882 */ /* 0x000fe40000000000 */
[----:B---3--:R-:W-:-:S09]  /*2250*/  ULEA UR7, UR8, UR7, 0x18 ;  /* 0x0000000708077291 */ /* 0x008fd2000f8ec0ff */
[----:B------:R-:W-:Y:S04]  /*2260*/  LDS.64 R22, [UR7+0x40] ;  /* 0x00004007ff167984 */ /* 0x000fe80008000a00 */
[----:B--2---:R-:W-:Y:S04]  /*2270*/  LDS.128 R16, [UR7+0x20] ;  /* 0x00002007ff107984 */ /* 0x004fe80008000c00 */
[----:B01----:R-:W0:Y:S04]  /*2280*/  LDS.128 R8, [UR7+0x30] ;  /* 0x00003007ff087984 */ /* 0x003e280008000c00 */
[----:B------:R-:W1:Y:S04]  /*2290*/  LDS.128 R4, [UR7+0x10] ;  /* 0x00001007ff047984 */ /* 0x000e680008000c00 */
[----:B------:R-:W2:Y:S01]  /*22a0*/  LDS.128 R12, [UR7] ;  /* 0x00000007ff0c7984 */ /* 0x000ea20008000c00 */
[----:B0-----:R-:W-:-:S02]  /*22b0*/  DMUL R24, R8, R18 ;  /* 0x0000001208187228 */ /* 0x001fc40000000000 */
[----:B------:R-:W-:Y:S02]  /*22c0*/  DMUL R2, R18, R10 ;  /* 0x0000000a12027228 */ /* 0x000fe40000000000 */
[----:B-1----:R-:W-:Y:S02]  /*22d0*/  DMUL R26, R22, R6 ;  /* 0x00000006161a7228 */ /* 0x002fe40000000000 */
[----:B------:R-:W-:-:S04]  /*22e0*/  DMUL R30, R16, R8 ;  /* 0x00000008101e7228 */ /* 0x000fc80000000000 */
[----:B------:R-:W-:Y:S02]  /*22f0*/  DFMA R2, R16, R22, -R2 ;  /* 0x000000161002722b */ /* 0x000fe40000000802 */
[----:B------:R-:W-:-:S08]  /*2300*/  DADD R20, R26, -R24 ;  /* 0x000000001a147229 */ /* 0x000fd00000000818 */
[----:B--2---:R-:W-:Y:S02]  /*2310*/  DMUL R28, R20, R14 ;  /* 0x0000000e141c7228 */ /* 0x004fe40000000000 */
[----:B------:R-:W-:-:S06]  /*2320*/  DFMA R20, R6, R10, -R30 ;  /* 0x0000000a0614722b */ /* 0x000fcc000000081e */
[----:B------:R-:W-:-:S08]  /*2330*/  DFMA R28, R12, R2, -R28 ;  /* 0x000000020c1c722b */ /* 0x000fd0000000081c */
[----:B------:R-:W-:-:S06]  /*2340*/  DFMA R28, R4, R20, R28 ;  /* 0x00000014041c722b */ /* 0x000fcc000000001c */
[----:B------:R-:W0:Y:S04]  /*2350*/  MUFU.RCP64H R31, R29 ;  /* 0x0000001d001f7308 */ /* 0x000e280000001800 */
[----:B------:R-:W-:-:S05]  /*2360*/  VIADD R30, R29, 0x300402 ;  /* 0x003004021d1e7836 */ /* 0x000fca0000000000 */
[----:B------:R-:W-:Y:S01]  /*2370*/  FSETP.GEU.AND P0, PT, |R30|, 5.8789094863358348022e-39, PT ;  /* 0x004004021e00780b */ /* 0x000fe20003f0e200 */
[----:B0-----:R-:W-:-:S08]  /*2380*/  DFMA R32, -R28, R30, 1 ;  /* 0x3ff000001c20742b */ /* 0x001fd0000000011e */
[----:B------:R-:W-:-:S08]  /*2390*/  DFMA R32, R32, R32, R32 ;  /* 0x000000202020722b */ /* 0x000fd00000000020 */
[----:B------:R-:W-:-:S08]  /*23a0*/  DFMA R32, R30, R32, R30 ;  /* 0x000000201e20722b */ /* 0x000fd0000000001e */
[----:B------:R-:W-:-:S08]  /*23b0*/  DFMA R34, -R28, R32, 1 ;  /* 0x3ff000001c22742b */ /* 0x000fd00000000120 */
[----:B------:R-:W-:Y:S01]  /*23c0*/  DFMA R32, R32, R34, R32 ;  /* 0x000000222020722b */ /* 0x000fe20000000020 */
[----:B------:R-:W-:Y:S10]  /*23d0*/  @P0 BRA `(.L_x_55) ;  /* 0x0000000000100947 */ /* 0x000ff40003800000 */
[----:B------:R-:W-:Y:S02]  /*23e0*/  LOP3.LUT R30, R29, 0x7fffffff, RZ, 0xc0, !PT ;  /* 0x7fffffff1d1e7812 */ /* 0x000fe400078ec0ff */
[----:B------:R-:W-:Y:S02]  /*23f0*/  MOV R36, 0x2420 ;  /* 0x0000242000247802 */ /* 0x000fe40000000f00 */
[----:B------:R-:W-:-:S07]  /*2400*/  IADD3 R32, PT, PT, R30, -0x100000, RZ ;  /* 0xfff000001e207810 */ /* 0x000fce0007ffe0ff */
[----:B------:R-:W-:Y:S05]  /*2410*/  CALL.REL.NOINC `($__internal_2_$__cuda_sm20_dblrcp_rn_slowpath_v3) ;  /* 0x0000002800b07944 */ /* 0x000fea0003c00000 */
.L_x_55:
[----:B------:R-:W-:Y:S01]  /*2420*/  DMUL R28, R14, R10 ;  /* 0x0000000a0e1c7228 */ /* 0x000fe20000000000 */
[----:B------:R-:W0:Y:S01]  /*2430*/  S2UR UR8, SR_CgaCtaId ;  /* 0x00000000000879c3 */ /* 0x000e220000008800 */
[C---:B------:R-:W-:Y:S01]  /*2440*/  DMUL R34, R16.reuse, R14 ;  /* 0x0000000e10227228 */ /* 0x040fe20000000000 */
[----:B------:R-:W-:Y:S01]  /*2450*/  UMOV UR12, 0xd9d7bdbb ;  /* 0xd9d7bdbb000c7882 */ /* 0x000fe20000000000 */
[----:B------:R-:W-:Y:S01]  /*2460*/  DMUL R40, R16, R10 ;  /* 0x0000000a10287228 */ /* 0x000fe20000000000 */
[----:B------:R-:W-:Y:S01]  /*2470*/  UMOV UR13, 0x3ddb7cdf ;  /* 0x3ddb7cdf000d7882 */ /* 0x000fe20000000000 */
[C---:B------:R-:W-:Y:S01]  /*2480*/  DMUL R30, R12.reuse, R18 ;  /* 0x000000120c1e7228 */ /* 0x040fe20000000000 */
[----:B------:R-:W-:Y:S01]  /*2490*/  UMOV UR7, 0x400 ;  /* 0x0000040000077882 */ /* 0x000fe20000000000 */
[C---:B------:R-:W-:Y:S02]  /*24a0*/  DFMA R28, R12.reuse, R8, R28 ;  /* 0x000000080c1c722b */ /* 0x040fe4000000001c */
[----:B------:R-:W-:-:S02]  /*24b0*/  DFMA R36, R12, R6, R34 ;  /* 0x000000060c24722b */ /* 0x000fc40000000022 */
[-C--:B------:R-:W-:Y:S02]  /*24c0*/  DFMA R40, R8, R6.reuse, R40 ;  /* 0x000000060828722b */ /* 0x080fe40000000028 */
[C---:B------:R-:W-:Y:S02]  /*24d0*/  DFMA R34, R4.reuse, R6, -R30 ;  /* 0x000000060422722b */ /* 0x040fe4000000081e */
[----:B------:R-:W-:Y:S02]  /*24e0*/  DFMA R38, R4, R22, R28 ;  /* 0x000000160426722b */ /* 0x000fe4000000001c */
[----:B------:R-:W-:Y:S02]  /*24f0*/  DADD R28, -R26, R24 ;  /* 0x000000001a1c7229 */ /* 0x000fe40000000118 */
[----:B------:R-:W-:Y:S02]  /*2500*/  DMUL R24, R22, R14 ;  /* 0x0000000e16187228 */ /* 0x000fe40000000000 */
[----:B------:R-:W-:-:S02]  /*2510*/  DMUL R26, R4, R16 ;  /* 0x00000010041a7228 */ /* 0x000fc40000000000 */
[----:B------:R-:W-:Y:S01]  /*2520*/  DFMA R36, R4, R18, R36 ;  /* 0x000000120424722b */ /* 0x000fe20000000024 */
[----:B0-----:R-:W-:Y:S01]  /*2530*/  ULEA UR7, UR8, UR7, 0x18 ;  /* 0x0000000708077291 */ /* 0x001fe2000f8ec0ff */
[----:B------:R-:W-:Y:S02]  /*2540*/  DSETP.GEU.AND P0, PT, |R38|, UR12, PT ;  /* 0x0000000c26007e2a */ /* 0x000fe4000bf0e200 */
[C---:B------:R-:W-:Y:S02]  /*2550*/  DFMA R24, R4.reuse, R10, -R24 ;  /* 0x0000000a0418722b */ /* 0x040fe40000000818 */
[----:B------:R-:W-:Y:S02]  /*2560*/  DMUL R4, R4, R8 ;  /* 0x0000000804047228 */ /* 0x000fe40000000000 */
[----:B------:R-:W-:Y:S02]  /*2570*/  DMUL R10, R12, R10 ;  /* 0x0000000a0c0a7228 */ /* 0x000fe40000000000 */
[----:B------:R-:W-:-:S02]  /*2580*/  DMUL R6, R14, R6 ;  /* 0x000000060e067228 */ /* 0x000fc40000000000 */
[----:B------:R-:W-:Y:S02]  /*2590*/  DFMA R40, R22, R18, R40 ;  /* 0x000000121628722b */ /* 0x000fe40000000028 */
[----:B------:R-:W-:Y:S02]  /*25a0*/  DSETP.LT.AND P0, PT, |R36|, UR12, !P0 ;  /* 0x0000000c24007e2a */ /* 0x000fe4000c701200 */
[----:B------:R-:W-:Y:S02]  /*25b0*/  DFMA R10, R8, R14, -R10 ;  /* 0x0000000e080a722b */ /* 0x000fe4000000080a */
[----:B------:R-:W-:Y:S02]  /*25c0*/  DFMA R4, R12, R22, -R4 ;  /* 0x000000160c04722b */ /* 0x000fe40000000804 */
[----:B------:R-:W-:Y:S02]  /*25d0*/  DFMA R26, R14, R18, -R26 ;  /* 0x000000120e1a722b */ /* 0x000fe4000000081a */
[----:B------:R-:W-:-:S02]  /*25e0*/  DFMA R12, R12, R16, -R6 ;  /* 0x000000100c0c722b */ /* 0x000fc40000000806 */
[----:B------:R-:W-:Y:S02]  /*25f0*/  DSETP.LT.AND P0, PT, |R40|, UR12, P0 ;  /* 0x0000000c28007e2a */ /* 0x000fe40008701200 */
[-C--:B------:R-:W-:Y:S02]  /*2600*/  DMUL R30, R4, R32.reuse ;  /* 0x00000020041e7228 */ /* 0x080fe40000000000 */
[-C--:B------:R-:W-:Y:S02]  /*2610*/  DMUL R8, R10, R32.reuse ;  /* 0x000000200a087228 */ /* 0x080fe40000000000 */
[-C--:B------:R-:W-:Y:S02]  /*2620*/  DMUL R2, R2, R32.reuse ;  /* 0x0000002002027228 */ /* 0x080fe40000000000 */
[-C--:B------:R-:W-:Y:S02]  /*2630*/  DMUL R6, R20, R32.reuse ;  /* 0x0000002014067228 */ /* 0x080fe40000000000 */
[----:B------:R-:W-:-:S02]  /*2640*/  DMUL R28, R28, R32 ;  /* 0x000000201c1c7228 */ /* 0x000fc40000000000 */
[-C--:B------:R-:W-:Y:S01]  /*2650*/  DMUL R24, R24, R32.reuse ;  /* 0x0000002018187228 */ /* 0x080fe20000000000 */
[----:B------:R0:W-:Y:S01]  /*2660*/  STS.64 [UR7+0x48], R2 ;  /* 0x00004802ff007988 */ /* 0x0001e20008000a07 */
[-C--:B------:R-:W-:Y:S02]  /*2670*/  DMUL R26, R26, R32.reuse ;  /* 0x000000201a1a7228 */ /* 0x080fe40000000000 */
[-C--:B------:R-:W-:Y:S01]  /*2680*/  DMUL R4, R34, R32.reuse ;  /* 0x0000002022047228 */ /* 0x080fe20000000000 */
[----:B------:R0:W-:Y:S01]  /*2690*/  STS.128 [UR7+0x60], R28 ;  /* 0x0000601cff007988 */ /* 0x0001e20008000c07 */
[----:B------:R-:W-:Y:S01]  /*26a0*/  DMUL R10, R12, R32 ;  /* 0x000000200c0a7228 */ /* 0x000fe20000000000 */
[----:B------:R-:W-:Y:S02]  /*26b0*/  SEL R12, RZ, 0x1, !P0 ;  /* 0x00000001ff0c7807 */ /* 0x000fe40004000000 */
[----:B------:R0:W-:Y:S04]  /*26c0*/  STS.128 [UR7+0x50], R24 ;  /* 0x00005018ff007988 */ /* 0x0001e80008000c07 */
[----:B------:R0:W-:Y:S04]  /*26d0*/  STS.128 [UR7+0x70], R4 ;  /* 0x00007004ff007988 */ /* 0x0001e80008000c07 */
[----:B------:R0:W-:Y:S04]  /*26e0*/  STS.128 [UR7+0x80], R8 ;  /* 0x00008008ff007988 */ /* 0x0001e80008000c07 */
[----:B------:R0:W-:Y:S02]  /*26f0*/  STS.U8 [UR7+0x90], R12 ;  /* 0x0000900cff007988 */ /* 0x0001e40008000007 */
.L_x_23:
[----:B------:R-:W-:Y:S05]  /*2700*/  BSYNC.RECONVERGENT B0 ;  /* 0x0000000000007941 */ /* 0x000fea0003800200 */
.L_x_22:
[----:B------:R-:W-:Y:S01]  /*2710*/  USHF.R.U32.HI UR8, URZ, 0x1, UR6 ;  /* 0x00000001ff087899 */ /* 0x000fe20008011606 */
[----:B------:R-:W-:Y:S01]  /*2720*/  BAR.SYNC.DEFER_BLOCKING 0x0 ;  /* 0x0000000000007b1d */ /* 0x000fe20000010000 */
[----:B------:R-:W-:-:S04]  /*2730*/  USHF.R.U64 UR7, UR4, 0x1, UR6 ;  /* 0x0000000104077899 */ /* 0x000fc80008001206 */
[----:B0-----:R-:W-:Y:S02]  /*2740*/  IMAD.U32 R2, RZ, RZ, UR8 ;  /* 0x00000008ff027e24 */ /* 0x001fe4000f8e00ff */
[----:B------:R-:W-:-:S04]  /*2750*/  ISETP.LT.U32.AND P0, PT, R0, UR7, PT ;  /* 0x0000000700007c0c */ /* 0x000fc8000bf01070 */
[----:B------:R-:W-:-:S13]  /*2760*/  ISETP.GT.U32.AND.EX P0, PT, R2, RZ, PT, P0 ;  /* 0x000000ff0200720c */ /* 0x000fda0003f04100 */
[----:B------:R-:W-:Y:S05]  /*2770*/  @!P0 EXIT ;  /* 0x000000000000894d */ /* 0x000fea0003800000 */
[----:B------:R-:W0:Y:S01]  /*2780*/  I2F.F64.U32 R2, R0 ;  /* 0x0000000000027312 */ /* 0x000e220000201800 */
[----:B------:R-:W-:Y:S01]  /*2790*/  IMAD.MOV.U32 R20, RZ, RZ, 0x0 ;  /* 0x00000000ff147424 */ /* 0x000fe200078e00ff */
[----:B------:R-:W-:Y:S01]  /*27a0*/  MOV R21, 0x3ff00000 ;  /* 0x3ff0000000157802 */ /* 0x000fe20000000f00 */
[----:B------:R-:W-:Y:S01]  /*27b0*/  IMAD.MOV.U32 R6, RZ, RZ, 0x0 ;  /* 0x00000000ff067424 */ /* 0x000fe200078e00ff */
[----:B------:R-:W-:Y:S01]  /*27c0*/  MOV R7, 0x3fd80000 ;  /* 0x3fd8000000077802 */ /* 0x000fe20000000f00 */
[----:B------:R-:W1:Y:S01]  /*27d0*/  S2UR UR5, SR_CgaCtaId ;  /* 0x00000000000579c3 */ /* 0x000e620000008800 */
[----:B------:R-:W-:Y:S01]  /*27e0*/  UMOV UR4, 0x400 ;  /* 0x0000040000047882 */ /* 0x000fe20000000000 */
[----:B------:R-:W-:Y:S01]  /*27f0*/  BSSY.RECONVERGENT B0, `(.L_x_56) ;  /* 0x000001b000007945 */ /* 0x000fe20003800200 */
[----:B0-----:R-:W-:-:S06]  /*2800*/  DFMA R20, R2, 8, R20 ;  /* 0x402000000214782b */ /* 0x001fcc0000000014 */
[----:B------:R-:W0:Y:S04]  /*2810*/  MUFU.RSQ64H R5, R21 ;  /* 0x0000001500057308 */ /* 0x000e280000001c00 */
[----:B------:R-:W-:Y:S01]  /*2820*/  VIADD R4, R21, 0xfcb00000 ;  /* 0xfcb0000015047836 */ /* 0x000fe20000000000 */
[----:B-1----:R-:W-:-:S04]  /*2830*/  ULEA UR4, UR5, UR4, 0x18 ;  /* 0x0000000405047291 */ /* 0x002fc8000f8ec0ff */
[----:B------:R-:W-:Y:S01]  /*2840*/  ISETP.GE.U32.AND P0, PT, R4, 0x7ca00000, PT ;  /* 0x7ca000000400780c */ /* 0x000fe20003f06070 */
[----:B0-----:R-:W-:-:S08]  /*2850*/  DMUL R2, R4, R4 ;  /* 0x0000000404027228 */ /* 0x001fd00000000000 */
[----:B------:R-:W-:-:S08]  /*2860*/  DFMA R2, R20, -R2, 1 ;  /* 0x3ff000001402742b */ /* 0x000fd00000000802 */
[----:B------:R-:W-:Y:S02]  /*2870*/  DFMA R6, R2, R6, 0.5 ;  /* 0x3fe000000206742b */ /* 0x000fe40000000006 */
[----:B------:R-:W-:Y:S01]  /*2880*/  DMUL R8, R4, R2 ;  /* 0x0000000204087228 */ /* 0x000fe20000000000 */
[----:B------:R-:W0:Y:S07]  /*2890*/  LDS.U8 R2, [UR4+0x90] ;  /* 0x00009004ff027984 */ /* 0x000e2e0008000000 */
        /* <DEDUP_REMOVED lines=13> */
[----:B0-----:R-:W-:Y:S05]  /*2970*/  CALL.REL.NOINC `($__internal_4_$__cuda_sm20_dsqrt_rn_f64_mediumpath_v1) ;  /* 0x0000002c00607944 */ /* 0x001fea0003c00000 */
[----:B------:R-:W-:Y:S01]  /*2980*/  IMAD.MOV.U32 R8, RZ, RZ, R22 ;  /* 0x000000ffff087224 */ /* 0x000fe200078e0016 */
[----:B------:R-:W-:-:S07]  /*2990*/  MOV R9, R23 ;  /* 0x0000001700097202 */ /* 0x000fce0000000f00 */
.L_x_57:
[----:B------:R-:W-:Y:S05]  /*29a0*/  BSYNC.RECONVERGENT B0 ;  /* 0x0000000000007941 */ /* 0x000fea0003800200 */
.L_x_56:
[----:B------:R-:W-:Y:S01]  /*29b0*/  DADD R8, R8, 1 ;  /* 0x3ff0000008087429 */ /* 0x000fe20000000000 */
[----:B------:R-:W-:-:S07]  /*29c0*/  IMAD.SHL.U32 R3, R0, 0x2, RZ ;  /* 0x0000000200037824 */ /* 0x000fce00078e00ff */
[----:B------:R-:W-:-:S10]  /*29d0*/  DMUL R8, R8, 0.5 ;  /* 0x3fe0000008087828 */ /* 0x000fd40000000000 */
[----:B------:R-:W1:Y:S02]  /*29e0*/  F2I.U64.F64.FLOOR R8, R8 ;  /* 0x0000000800087311 */ /* 0x000e640000305800 */
[----:B-1----:R-:W-:-:S04]  /*29f0*/  IADD3 R7, P0, PT, R8, -0x1, RZ ;  /* 0xffffffff08077810 */ /* 0x002fc80007f1e0ff */
[----:B------:R-:W-:Y:S01]  /*2a00*/  IADD3.X R12, PT, PT, R9, -0x1, RZ, P0, !PT ;  /* 0xffffffff090c7810 */ /* 0x000fe200007fe4ff */
[----:B------:R-:W-:-:S04]  /*2a10*/  IMAD.WIDE.U32 R4, R7, R8, RZ ;  /* 0x0000000807047225 */ /* 0x000fc800078e00ff */
[----:B------:R-:W-:Y:S01]  /*2a20*/  IMAD R6, R12, R8, RZ ;  /* 0x000000080c067224 */ /* 0x000fe200078e02ff */
[----:B------:R-:W-:-:S03]  /*2a30*/  ISETP.GT.U32.AND P0, PT, R4, R3, PT ;  /* 0x000000030400720c */ /* 0x000fc60003f04070 */
[----:B------:R-:W-:Y:S01]  /*2a40*/  IMAD R11, R9, R7, R6 ;  /* 0x00000007090b7224 */ /* 0x000fe200078e0206 */
[----:B------:R-:W-:-:S03]  /*2a50*/  SHF.R.U32.HI R6, RZ, 0x1f, R0 ;  /* 0x0000001fff067819 */ /* 0x000fc60000011600 */
[----:B------:R-:W-:-:S05]  /*2a60*/  IMAD.IADD R5, R5, 0x1, R11 ;  /* 0x0000000105057824 */ /* 0x000fca00078e020b */
[----:B------:R-:W-:-:S04]  /*2a70*/  ISETP.GT.U32.AND.EX P0, PT, R5, R6, PT, P0 ;  /* 0x000000060500720c */ /* 0x000fc80003f04100 */
[----:B------:R-:W-:-:S04]  /*2a80*/  SEL R11, RZ, 0xffffffff, !P0 ;  /* 0xffffffffff0b7807 */ /* 0x000fc80004000000 */
[C---:B------:R-:W-:Y:S02]  /*2a90*/  IADD3 R3, P1, PT, R11.reuse, R7, RZ ;  /* 0x000000070b037210 */ /* 0x040fe40007f3e0ff */
[----:B------:R-:W-:Y:S01]  /*2aa0*/  IADD3 R10, P0, PT, R8, R11, RZ ;  /* 0x0000000b080a7210 */ /* 0x000fe20007f1e0ff */
[----:B------:R-:W1:Y:S01]  /*2ab0*/  LDC.64 R6, c[0x0][0x380] ;  /* 0x0000e000ff067b82 */ /* 0x000e620000000a00 */
[----:B------:R-:W-:-:S03]  /*2ac0*/  IADD3.X R5, PT, PT, R11, R12, RZ, P1, !PT ;  /* 0x0000000c0b057210 */ /* 0x000fc60000ffe4ff */
[----:B------:R-:W-:Y:S02]  /*2ad0*/  IMAD.X R11, R9, 0x1, R11, P0 ;  /* 0x00000001090b7824 */ /* 0x000fe400000e060b */
[-C--:B------:R-:W-:Y:S02]  /*2ae0*/  IMAD R8, R5, R10.reuse, RZ ;  /* 0x0000000a05087224 */ /* 0x080fe400078e02ff */
[----:B------:R-:W-:-:S04]  /*2af0*/  IMAD.WIDE.U32 R4, R3, R10, RZ ;  /* 0x0000000a03047225 */ /* 0x000fc800078e00ff */
[----:B------:R-:W-:Y:S02]  /*2b00*/  IMAD R3, R3, R11, R8 ;  /* 0x0000000b03037224 */ /* 0x000fe400078e0208 */
[----:B------:R-:W-:Y:S02]  /*2b10*/  IMAD R9, R11, 0x18, RZ ;  /* 0x000000180b097824 */ /* 0x000fe400078e02ff */
[----:B------:R-:W-:-:S05]  /*2b20*/  IMAD.IADD R3, R5, 0x1, R3 ;  /* 0x0000000105037824 */ /* 0x000fca00078e0203 */
[--C-:B------:R-:W-:Y:S02]  /*2b30*/  SHF.R.U64 R5, R4, 0x1, R3.reuse ;  /* 0x0000000104057819 */ /* 0x100fe40000001203 */
[----:B------:R-:W-:Y:S01]  /*2b40*/  SHF.R.U32.HI R3, RZ, 0x1, R3 ;  /* 0x00000001ff037819 */ /* 0x000fe20000011603 */
[----:B-1----:R-:W-:Y:S01]  /*2b50*/  IMAD.WIDE.U32 R20, R10, 0x18, R6 ;  /* 0x000000180a147825 */ /* 0x002fe200078e0006 */
[----:B------:R-:W-:-:S03]  /*2b60*/  IADD3 R12, P0, PT, R0, -R5, RZ ;  /* 0x80000005000c7210 */ /* 0x000fc60007f1e0ff */
[----:B------:R-:W-:Y:S01]  /*2b70*/  IMAD.IADD R21, R21, 0x1, R9 ;  /* 0x0000000115157824 */ /* 0x000fe200078e0209 */
[----:B------:R-:W-:Y:S01]  /*2b80*/  IADD3.X R13, PT, PT, RZ, ~R3, RZ, P0, !PT ;  /* 0x80000003ff0d7210 */ /* 0x000fe200007fe4ff */
[----:B------:R-:W-:-:S03]  /*2b90*/  IMAD.WIDE.U32 R4, R12, 0x18, R6 ;  /* 0x000000180c047825 */ /* 0x000fc600078e0006 */
[----:B------:R-:W2:Y:S01]  /*2ba0*/  LDG.E.64 R38, desc[UR10][R20.64+0x8] ;  /* 0x0000080a14267981 */ /* 0x000ea2000c1e1b00 */
[----:B------:R-:W-:-:S03]  /*2bb0*/  IMAD R3, R13, 0x18, RZ ;  /* 0x000000180d037824 */ /* 0x000fc600078e02ff */
[----:B------:R-:W3:Y:S01]  /*2bc0*/  LDG.E.64 R36, desc[UR10][R20.64] ;  /* 0x0000000a14247981 */ /* 0x000ee2000c1e1b00 */
[----:B------:R-:W-:-:S03]  /*2bd0*/  IMAD.IADD R5, R5, 0x1, R3 ;  /* 0x0000000105057824 */ /* 0x000fc600078e0203 */
[----:B------:R1:W4:Y:S04]  /*2be0*/  LDG.E.64 R40, desc[UR10][R20.64+0x10] ;  /* 0x0000100a14287981 */ /* 0x000328000c1e1b00 */
[----:B------:R-:W2:Y:S04]  /*2bf0*/  LDG.E.64 R32, desc[UR10][R4.64+0x8] ;  /* 0x0000080a04207981 */ /* 0x000ea8000c1e1b00 */
[----:B------:R-:W3:Y:S04]  /*2c00*/  LDG.E.64 R8, desc[UR10][R4.64] ;  /* 0x0000000a04087981 */ /* 0x000ee8000c1e1b00 */
[----:B------:R5:W4:Y:S01]  /*2c10*/  LDG.E.64 R34, desc[UR10][R4.64+0x10] ;  /* 0x0000100a04227981 */ /* 0x000b22000c1e1b00 */
[----:B------:R-:W0:Y:S03]  /*2c20*/  LDC.64 R42, c[0x0][0x390] ;  /* 0x0000e400ff2a7b82 */ /* 0x000e260000000a00 */
[----:B0-----:R-:W4:Y:S04]  /*2c30*/  LDG.E.S8 R0, desc[UR10][R42.64] ;  /* 0x0000000a2a007981 */ /* 0x001f28000c1e1300 */
[----:B------:R-:W4:Y:S04]  /*2c40*/  LDG.E.S8 R6, desc[UR10][R42.64+0x1] ;  /* 0x0000010a2a067981 */ /* 0x000f28000c1e1300 */
[----:B------:R0:W4:Y:S01]  /*2c50*/  LDG.E.S8 R14, desc[UR10][R42.64+0x2] ;  /* 0x0000020a2a0e7981 */ /* 0x000122000c1e1300 */
[----:B------:R-:W1:Y:S01]  /*2c60*/  S2UR UR5, SR_CgaCtaId ;  /* 0x00000000000579c3 */ /* 0x000e620000008800 */
[----:B------:R-:W-:-:S02]  /*2c70*/  UMOV UR4, 0x400 ;  /* 0x0000040000047882 */ /* 0x000fc40000000000 */
[----:B-1----:R-:W-:-:S09]  /*2c80*/  ULEA UR4, UR5, UR4, 0x18 ;  /* 0x0000000405047291 */ /* 0x002fd2000f8ec0ff */
[----:B------:R-:W1:Y:S04]  /*2c90*/  LDS.128 R44, [UR4+0x60] ;  /* 0x00006004ff2c7984 */ /* 0x000e680008000c00 */
[----:B------:R-:W0:Y:S04]  /*2ca0*/  LDS.128 R28, [UR4+0x70] ;  /* 0x00007004ff1c7984 */ /* 0x000e280008000c00 */
[----:B------:R-:W4:Y:S04]  /*2cb0*/  LDS.128 R16, [UR4+0x40] ;  /* 0x00004004ff107984 */ /* 0x000f280008000c00 */
[----:B------:R-:W4:Y:S04]  /*2cc0*/  LDS.128 R24, [UR4+0x50] ;  /* 0x00005004ff187984 */ /* 0x000f280008000c00 */
[----:B------:R-:W4:Y:S01]  /*2cd0*/  LDS.128 R20, [UR4+0x80] ;  /* 0x00008004ff147984 */ /* 0x000f220008000c00 */
[----:B------:R-:W-:Y:S01]  /*2ce0*/  MOV R3, 0x3fe00000 ;  /* 0x3fe0000000037802 */ /* 0x000fe20000000f00 */
[----:B-----5:R-:W-:Y:S01]  /*2cf0*/  IMAD.MOV.U32 R4, RZ, RZ, RZ ;  /* 0x000000ffff047224 */ /* 0x020fe200078e00ff */
[----:B------:R-:W-:Y:S01]  /*2d00*/  ISETP.NE.AND P0, PT, R2, RZ, PT ;  /* 0x000000ff0200720c */ /* 0x000fe20003f05270 */
[----:B--2---:R-:W-:-:S02]  /*2d10*/  DADD R32, -R32, R38 ;  /* 0x0000000020207229 */ /* 0x004fc40000000126 */
[----:B---3--:R-:W-:Y:S01]  /*2d20*/  DADD R8, -R8, R36 ;  /* 0x0000000008087229 */ /* 0x008fe20000000124 */
[----:B------:R-:W2:Y:S05]  /*2d30*/  LDS.128 R36, [UR4] ;  /* 0x00000004ff247984 */ /* 0x000eaa0008000c00 */
[C---:B-1----:R-:W-:Y:S02]  /*2d40*/  DMUL R44, R32.reuse, R44 ;  /* 0x0000002c202c7228 */ /* 0x042fe40000000000 */
[C---:B0-----:R-:W-:Y:S02]  /*2d50*/  DMUL R28, R32.reuse, R28 ;  /* 0x0000001c201c7228 */ /* 0x041fe40000000000 */
[----:B------:R-:W-:-:S02]  /*2d60*/  DMUL R46, R32, R46 ;  /* 0x0000002e202e7228 */ /* 0x000fc40000000000 */
[----:B----4-:R-:W-:Y:S02]  /*2d70*/  DADD R34, -R34, R40 ;  /* 0x0000000022227229 */ /* 0x010fe40000000128 */
[C---:B------:R-:W-:Y:S01]  /*2d80*/  DFMA R18, R8.reuse, R18, R44 ;  /* 0x000000120812722b */ /* 0x040fe2000000002c */
[----:B------:R-:W0:Y:S01]  /*2d90*/  LDS.128 R40, [UR4+0x30] ;  /* 0x00003004ff287984 */ /* 0x000e220008000c00 */
[C---:B------:R-:W-:Y:S02]  /*2da0*/  DFMA R26, R8.reuse, R26, R28 ;  /* 0x0000001a081a722b */ /* 0x040fe4000000001c */
[----:B------:R-:W-:-:S04]  /*2db0*/  DFMA R24, R8, R24, R46 ;  /* 0x000000180818722b */ /* 0x000fc8000000002e */
[C---:B------:R-:W-:Y:S02]  /*2dc0*/  DFMA R18, R34.reuse, R30, R18 ;  /* 0x0000001e2212722b */ /* 0x040fe40000000012 */
[C---:B------:R-:W-:Y:S01]  /*2dd0*/  DFMA R22, R34.reuse, R22, R26 ;  /* 0x000000162216722b */ /* 0x040fe2000000001a */
[----:B------:R-:W-:Y:S01]  /*2de0*/  IMAD.MOV.U32 R8, RZ, RZ, RZ ;  /* 0x000000ffff087224 */ /* 0x000fe200078e00ff */
[----:B------:R-:W-:Y:S01]  /*2df0*/  DFMA R20, R34, R20, R24 ;  /* 0x000000142214722b */ /* 0x000fe20000000018 */
[----:B------:R-:W1:Y:S01]  /*2e00*/  LDS.128 R28, [UR4+0x20] ;  /* 0x00002004ff1c7984 */ /* 0x000e620008000c00 */
[----:B------:R-:W-:-:S03]  /*2e10*/  MOV R24, RZ ;  /* 0x000000ff00187202 */ /* 0x000fc60000000f00 */
[----:B------:R-:W3:Y:S01]  /*2e20*/  LDS.128 R32, [UR4+0x10] ;  /* 0x00001004ff207984 */ /* 0x000ee20008000c00 */
[C---:B------:R-:W-:Y:S02]  /*2e30*/  LOP3.LUT R5, R3.reuse, 0x80000000, R19, 0xb8, !PT ;  /* 0x8000000003057812 */ /* 0x040fe400078eb813 */
[C---:B------:R-:W-:Y:S02]  /*2e40*/  LOP3.LUT R25, R3.reuse, 0x80000000, R23, 0xb8, !PT ;  /* 0x8000000003197812 */ /* 0x040fe400078eb817 */
[----:B------:R-:W-:Y:S02]  /*2e50*/  LOP3.LUT R9, R3, 0x80000000, R21, 0xb8, !PT ;  /* 0x8000000003097812 */ /* 0x000fe400078eb815 */
[----:B------:R-:W-:Y:S02]  /*2e60*/  DADD.RZ R4, R18, R4 ;  /* 0x0000000012047229 */ /* 0x000fe4000000c004 */
[----:B------:R-:W-:Y:S02]  /*2e70*/  DADD.RZ R24, R22, R24 ;  /* 0x0000000016187229 */ /* 0x000fe4000000c018 */
[----:B------:R-:W-:-:S06]  /*2e80*/  DADD.RZ R8, R20, R8 ;  /* 0x0000000014087229 */ /* 0x000fcc000000c008 */
[----:B------:R-:W4:Y:S08]  /*2e90*/  F2I.F64.TRUNC R5, R4 ;  /* 0x0000000400057311 */ /* 0x000f30000030d100 */
[----:B------:R-:W5:Y:S08]  /*2ea0*/  F2I.F64.TRUNC R3, R8 ;  /* 0x0000000800037311 */ /* 0x000f70000030d100 */
[----:B------:R-:W2:Y:S01]  /*2eb0*/  F2I.F64.TRUNC R25, R24 ;  /* 0x0000001800197311 */ /* 0x000ea2000030d100 */
[----:B----4-:R-:W-:-:S02]  /*2ec0*/  IMAD R2, R0, R5, RZ ;  /* 0x0000000500027224 */ /* 0x010fc400078e02ff */
[----:B-----5:R-:W-:Y:S02]  /*2ed0*/  IMAD R3, R6, R3, RZ ;  /* 0x0000000306037224 */ /* 0x020fe400078e02ff */
[----:B--2---:R-:W-:Y:S01]  /*2ee0*/  IMAD R4, R14, R25, RZ ;  /* 0x000000190e047224 */ /* 0x004fe200078e02ff */
[----:B01-3--:R-:W-:Y:S06]  /*2ef0*/  @P0 BRA `(.L_x_58) ;  /* 0x0000001800440947 */ /* 0x00bfec0003800000 */
[----:B------:R-:W-:Y:S01]  /*2f00*/  VIADD R87, R2, 0xffffffff ;  /* 0xffffffff02577836 */ /* 0x000fe20000000000 */
[----:B------:R-:W-:Y:S01]  /*2f10*/  UMOV UR4, 0x39a08cea ;  /* 0x39a08cea00047882 */ /* 0x000fe20000000000 */
[----:B------:R-:W-:Y:S01]  /*2f20*/  VIADD R5, R4, 0xffffffff ;  /* 0xffffffff04057836 */ /* 0x000fe20000000000 */
[----:B------:R-:W-:Y:S01]  /*2f30*/  UMOV UR5, 0x46293e59 ;  /* 0x46293e5900057882 */ /* 0x000fe20000000000 */
[----:B------:R-:W-:Y:S02]  /*2f40*/  IMAD R87, R0, R87, RZ ;  /* 0x0000005700577224 */ /* 0x000fe400078e02ff */
[C---:B------:R-:W-:Y:S01]  /*2f50*/  IMAD R8, R14.reuse, R5, RZ ;  /* 0x000000050e087224 */ /* 0x040fe200078e02ff */
[----:B------:R-:W-:Y:S01]  /*2f60*/  IADD3 R5, PT, PT, R3, -0x1, RZ ;  /* 0xffffffff03057810 */ /* 0x000fe20007ffe0ff */
[----:B------:R-:W0:Y:S01]  /*2f70*/  I2F.F64 R26, R87 ;  /* 0x00000057001a7312 */ /* 0x000e220000201c00 */
[----:B------:R-:W-:Y:S01]  /*2f80*/  IMAD R7, R14, R4, RZ ;  /* 0x000000040e077224 */ /* 0x000fe200078e02ff */
[----:B------:R-:W-:Y:S01]  /*2f90*/  IADD3 R85, PT, PT, R0, R87, RZ ;  /* 0x0000005700557210 */ /* 0x000fe20007ffe0ff */
[----:B------:R-:W-:-:S02]  /*2fa0*/  IMAD R9, R6, R3, RZ ;  /* 0x0000000306097224 */ /* 0x000fc400078e02ff */
[----:B------:R-:W-:Y:S02]  /*2fb0*/  IMAD R84, R6, R5, RZ ;  /* 0x0000000506547224 */ /* 0x000fe400078e02ff */
[----:B------:R-:W-:Y:S01]  /*2fc0*/  IMAD.IADD R5, R14, 0x1, R7 ;  /* 0x000000010e057824 */ /* 0x000fe200078e0207 */
[----:B------:R-:W1:Y:S01]  /*2fd0*/  I2F.F64 R24, R8 ;  /* 0x0000000800187312 */ /* 0x000e620000201c00 */
[----:B------:R-:W-:Y:S02]  /*2fe0*/  IMAD.IADD R6, R6, 0x1, R9 ;  /* 0x0000000106067824 */ /* 0x000fe400078e0209 */
[----:B------:R-:W-:Y:S01]  /*2ff0*/  IMAD.IADD R0, R0, 0x1, R85 ;  /* 0x0000000100007824 */ /* 0x000fe200078e0255 */
[----:B0-----:R-:W-:-:S04]  /*3000*/  DADD R80, R18, -R26 ;  /* 0x0000000012507229 */ /* 0x001fc8000000081a */
[----:B------:R-:W0:Y:S01]  /*3010*/  I2F.F64 R44, R84 ;  /* 0x00000054002c7312 */ /* 0x000e220000201c00 */
[----:B-1----:R-:W-:-:S07]  /*3020*/  DADD R46, R22, -R24 ;  /* 0x00000000162e7229 */ /* 0x002fce0000000818 */
[----:B------:R-:W1:Y:S01]  /*3030*/  I2F.F64 R54, R7 ;  /* 0x0000000700367312 */ /* 0x000e620000201c00 */
[----:B------:R-:W-:Y:S02]  /*3040*/  DMUL R70, R80, R38 ;  /* 0x0000002650467228 */ /* 0x000fe40000000000 */
[----:B------:R-:W-:Y:S02]  /*3050*/  DMUL R76, R36, R80 ;  /* 0x00000050244c7228 */ /* 0x000fe40000000000 */
[----:B------:R-:W-:Y:S02]  /*3060*/  DMUL R80, R80, R32 ;  /* 0x0000002050507228 */ /* 0x000fe40000000000 */
[----:B0-----:R-:W-:Y:S01]  /*3070*/  DADD R24, R20, -R44 ;  /* 0x0000000014187229 */ /* 0x001fe2000000082c */
[----:B------:R-:W0:Y:S01]  /*3080*/  I2F.F64 R68, R5 ;  /* 0x0000000500447312 */ /* 0x000e220000201c00 */
[----:B------:R-:W-:Y:S02]  /*3090*/  DMUL R26, R46, R42 ;  /* 0x0000002a2e1a7228 */ /* 0x000fe40000000000 */
[----:B------:R-:W-:-:S02]  /*30a0*/  DMUL R44, R40, R46 ;  /* 0x0000002e282c7228 */ /* 0x000fc40000000000 */
[----:B------:R-:W-:Y:S02]  /*30b0*/  DMUL R46, R46, R16 ;  /* 0x000000102e2e7228 */ /* 0x000fe40000000000 */
[-C--:B------:R-:W-:Y:S01]  /*30c0*/  DFMA R66, R28, R24.reuse, R70 ;  /* 0x000000181c42722b */ /* 0x080fe20000000046 */
[----:B------:R-:W2:Y:S01]  /*30d0*/  I2F.F64 R58, R9 ;  /* 0x00000009003a7312 */ /* 0x000ea20000201c00 */
[----:B------:R-:W-:Y:S02]  /*30e0*/  DFMA R64, R34, R24, R76 ;  /* 0x000000182240722b */ /* 0x000fe4000000004c */
[----:B-1----:R-:W-:Y:S02]  /*30f0*/  DADD R54, R22, -R54 ;  /* 0x0000000016367229 */ /* 0x002fe40000000836 */
[----:B------:R-:W-:Y:S02]  /*3100*/  DFMA R62, R24, R30, R80 ;  /* 0x0000001e183e722b */ /* 0x000fe40000000050 */
[----:B------:R-:W-:-:S02]  /*3110*/  DADD R48, R26, R66 ;  /* 0x000000001a307229 */ /* 0x000fc40000000042 */
[----:B------:R-:W-:Y:S02]  /*3120*/  DADD R14, R44, R64 ;  /* 0x000000002c0e7229 */ /* 0x000fe40000000040 */
[----:B0-----:R-:W-:Y:S02]  /*3130*/  DADD R68, R22, -R68 ;  /* 0x0000000016447229 */ /* 0x001fe40000000844 */
[----:B------:R-:W-:Y:S02]  /*3140*/  DADD R60, R46, R62 ;  /* 0x000000002e3c7229 */ /* 0x000fe4000000003e */
[----:B------:R-:W-:Y:S02]  /*3150*/  DMUL R50, R48, R48 ;  /* 0x0000003030327228 */ /* 0x000fe40000000000 */
[----:B------:R-:W-:Y:S02]  /*3160*/  DMUL R48, R54, R42 ;  /* 0x0000002a36307228 */ /* 0x000fe40000000000 */
[----:B------:R-:W-:-:S02]  /*3170*/  DMUL R56, R40, R68 ;  /* 0x0000004428387228 */ /* 0x000fc40000000000 */
[----:B--2---:R-:W-:Y:S02]  /*3180*/  DADD R58, R20, -R58 ;  /* 0x00000000143a7229 */ /* 0x004fe4000000083a */
[----:B------:R-:W-:Y:S02]  /*3190*/  DFMA R52, R14, R14, R50 ;  /* 0x0000000e0e34722b */ /* 0x000fe40000000032 */
[----:B------:R-:W-:Y:S02]  /*31a0*/  DMUL R50, R40, R54 ;  /* 0x0000003628327228 */ /* 0x000fe40000000000 */
[----:B------:R-:W-:Y:S02]  /*31b0*/  DADD R14, R48, R66 ;  /* 0x00000000300e7229 */ /* 0x000fe40000000042 */
[----:B------:R-:W-:Y:S02]  /*31c0*/  DMUL R54, R54, R16 ;  /* 0x0000001036367228 */ /* 0x000fe40000000000 */
[----:B------:R-:W-:-:S02]  /*31d0*/  DFMA R60, R60, R60, R52 ;  /* 0x0000003c3c3c722b */ /* 0x000fc40000000034 */
[----:B------:R-:W-:Y:S02]  /*31e0*/  DADD R72, R50, R64 ;  /* 0x0000000032487229 */ /* 0x000fe40000000040 */
[----:B------:R-:W-:Y:S02]  /*31f0*/  DMUL R14, R14, R14 ;  /* 0x0000000e0e0e7228 */ /* 0x000fe40000000000 */
[----:B------:R-:W-:Y:S02]  /*3200*/  DMUL R52, R68, R42 ;  /* 0x0000002a44347228 */ /* 0x000fe40000000000 */
[----:B------:R-:W-:Y:S02]  /*3210*/  DSETP.GEU.AND P4, PT, R60, UR4, PT ;  /* 0x000000043c007e2a */ /* 0x000fe4000bf8e000 */
[----:B------:R-:W-:Y:S02]  /*3220*/  DADD R74, R54, R62 ;  /* 0x00000000364a7229 */ /* 0x000fe4000000003e */
[----:B------:R-:W-:-:S02]  /*3230*/  DFMA R72, R72, R72, R14 ;  /* 0x000000484848722b */ /* 0x000fc4000000000e */
[----:B------:R-:W-:Y:S01]  /*3240*/  DADD R66, R52, R66 ;  /* 0x0000000034427229 */ /* 0x000fe20000000042 */
[----:B------:R-:W-:Y:S01]  /*3250*/  IMAD.MOV.U32 R14, RZ, RZ, 0x39a08cea ;  /* 0x39a08ceaff0e7424 */ /* 0x000fe200078e00ff */
[----:B------:R-:W-:Y:S01]  /*3260*/  MOV R15, 0x46293e59 ;  /* 0x46293e59000f7802 */ /* 0x000fe20000000f00 */
[----:B------:R-:W-:-:S03]  /*3270*/  DADD R64, R56, R64 ;  /* 0x0000000038407229 */ /* 0x000fc60000000040 */
[----:B------:R-:W-:Y:S02]  /*3280*/  DFMA R72, R74, R74, R72 ;  /* 0x0000004a4a48722b */ /* 0x000fe40000000048 */
[----:B------:R-:W-:Y:S01]  /*3290*/  @!P4 IMAD.MOV.U32 R14, RZ, RZ, R60 ;  /* 0x000000ffff0ec224 */ /* 0x000fe200078e003c */
[----:B------:R-:W-:Y:S01]  /*32a0*/  DMUL R66, R66, R66 ;  /* 0x0000004242427228 */ /* 0x000fe20000000000 */
[----:B------:R-:W-:Y:S01]  /*32b0*/  @!P4 IMAD.MOV.U32 R15, RZ, RZ, R61 ;  /* 0x000000ffff0fc224 */ /* 0x000fe200078e003d */
[----:B------:R-:W-:Y:S01]  /*32c0*/  DMUL R60, R68, R16 ;  /* 0x00000010443c7228 */ /* 0x000fe20000000000 */
[----:B------:R-:W-:Y:S01]  /*32d0*/  @!P4 IMAD.MOV.U32 R2, RZ, RZ, R87 ;  /* 0x000000ffff02c224 */ /* 0x000fe200078e0057 */
[-C--:B------:R-:W-:Y:S01]  /*32e0*/  DFMA R74, R28, R58.reuse, R70 ;  /* 0x0000003a1c4a722b */ /* 0x080fe20000000046 */
[----:B------:R-:W-:Y:S01]  /*32f0*/  @!P4 MOV R3, R84 ;  /* 0x000000540003c202 */ /* 0x000fe20000000f00 */
[----:B------:R-:W-:Y:S01]  /*3300*/  DFMA R68, R34, R58, R76 ;  /* 0x0000003a2244722b */ /* 0x000fe2000000004c */
[----:B------:R-:W-:Y:S01]  /*3310*/  @!P4 IMAD.MOV.U32 R4, RZ, RZ, R8 ;  /* 0x000000ffff04c224 */ /* 0x000fe200078e0008 */
[----:B------:R-:W-:-:S02]  /*3320*/  DSETP.GEU.AND P5, PT, R72, R14, PT ;  /* 0x0000000e4800722a */ /* 0x000fc40003fae000 */
[----:B------:R-:W-:Y:S02]  /*3330*/  DFMA R66, R64, R64, R66 ;  /* 0x000000404042722b */ /* 0x000fe40000000042 */
[----:B------:R-:W-:Y:S02]  /*3340*/  DADD R62, R60, R62 ;  /* 0x000000003c3e7229 */ /* 0x000fe4000000003e */
[----:B------:R-:W-:Y:S02]  /*3350*/  DADD R78, R26, R74 ;  /* 0x000000001a4e7229 */ /* 0x000fe4000000004a */
[----:B------:R-:W-:-:S04]  /*3360*/  DADD R64, R44, R68 ;  /* 0x000000002c407229 */ /* 0x000fc80000000044 */
[----:B------:R-:W-:Y:S02]  /*3370*/  DFMA R62, R62, R62, R66 ;  /* 0x0000003e3e3e722b */ /* 0x000fe40000000042 */
[----:B------:R-:W-:Y:S01]  /*3380*/  @!P5 MOV R14, R72 ;  /* 0x00000048000ed202 */ /* 0x000fe20000000f00 */
[----:B------:R-:W-:Y:S01]  /*3390*/  @!P5 IMAD.MOV.U32 R15, RZ, RZ, R73 ;  /* 0x000000ffff0fd224 */ /* 0x000fe200078e0049 */
[----:B------:R-:W-:Y:S01]  /*33a0*/  DFMA R66, R58, R30, R80 ;  /* 0x0000001e3a42722b */ /* 0x000fe20000000050 */
[----:B------:R-:W-:Y:S01]  /*33b0*/  @!P5 IMAD.MOV.U32 R2, RZ, RZ, R87 ;  /* 0x000000ffff02d224 */ /* 0x000fe200078e0057 */
[----:B------:R-:W-:Y:S01]  /*33c0*/  DMUL R78, R78, R78 ;  /* 0x0000004e4e4e7228 */ /* 0x000fe20000000000 */
[----:B------:R-:W-:Y:S01]  /*33d0*/  @!P5 IMAD.MOV.U32 R3, RZ, RZ, R84 ;  /* 0x000000ffff03d224 */ /* 0x000fe200078e0054 */
[----:B------:R-:W-:Y:S01]  /*33e0*/  @!P5 MOV R4, R7 ;  /* 0x000000070004d202 */ /* 0x000fe20000000f00 */
[----:B------:R-:W-:-:S03]  /*33f0*/  DSETP.GEU.AND P6, PT, R62, R14, PT ;  /* 0x0000000e3e00722a */ /* 0x000fc60003fce000 */
[----:B------:R-:W-:Y:S02]  /*3400*/  DADD R72, R46, R66 ;  /* 0x000000002e487229 */ /* 0x000fe40000000042 */
[----:B------:R-:W-:Y:S02]  /*3410*/  DFMA R78, R64, R64, R78 ;  /* 0x00000040404e722b */ /* 0x000fe4000000004e */
[--C-:B------:R-:W-:Y:S02]  /*3420*/  DADD R64, R48, R74.reuse ;  /* 0x0000000030407229 */ /* 0x100fe4000000004a */
[----:B------:R-:W-:-:S04]  /*3430*/  DADD R74, R52, R74 ;  /* 0x00000000344a7229 */ /* 0x000fc8000000004a */
[----:B------:R-:W-:Y:S01]  /*3440*/  DFMA R72, R72, R72, R78 ;  /* 0x000000484848722b */ /* 0x000fe2000000004e */
[----:B------:R-:W-:Y:S01]  /*3450*/  @!P6 MOV R14, R62 ;  /* 0x0000003e000ee202 */ /* 0x000fe20000000f00 */
[----:B------:R-:W-:Y:S01]  /*3460*/  @!P6 IMAD.MOV.U32 R15, RZ, RZ, R63 ;  /* 0x000000ffff0fe224 */ /* 0x000fe200078e003f */
[--C-:B------:R-:W-:Y:S01]  /*3470*/  DADD R78, R50, R68.reuse ;  /* 0x00000000324e7229 */ /* 0x100fe20000000044 */
[----:B------:R-:W0:Y:S01]  /*3480*/  I2F.F64 R62, R6 ;  /* 0x00000006003e7312 */ /* 0x000e220000201c00 */
[----:B------:R-:W-:Y:S01]  /*3490*/  DMUL R64, R64, R64 ;  /* 0x0000004040407228 */ /* 0x000fe20000000000 */
[----:B------:R-:W-:Y:S01]  /*34a0*/  @!P6 MOV R2, R87 ;  /* 0x000000570002e202 */ /* 0x000fe20000000f00 */
[----:B------:R-:W-:Y:S01]  /*34b0*/  DADD R68, R56, R68 ;  /* 0x0000000038447229 */ /* 0x000fe20000000044 */
[----:B------:R-:W-:Y:S01]  /*34c0*/  @!P6 IMAD.MOV.U32 R3, RZ, RZ, R84 ;  /* 0x000000ffff03e224 */ /* 0x000fe200078e0054 */
[----:B------:R-:W-:Y:S01]  /*34d0*/  DSETP.GEU.AND P0, PT, R72, R14, PT ;  /* 0x0000000e4800722a */ /* 0x000fe20003f0e000 */
[----:B------:R-:W-:Y:S01]  /*34e0*/  @!P6 IMAD.MOV.U32 R4, RZ, RZ, R5 ;  /* 0x000000ffff04e224 */ /* 0x000fe200078e0005 */
[----:B------:R-:W-:-:S02]  /*34f0*/  DMUL R74, R74, R74 ;  /* 0x0000004a4a4a7228 */ /* 0x000fc40000000000 */
[----:B------:R-:W-:Y:S02]  /*3500*/  DFMA R64, R78, R78, R64 ;  /* 0x0000004e4e40722b */ /* 0x000fe40000000040 */
[--C-:B------:R-:W-:Y:S02]  /*3510*/  DADD R78, R54, R66.reuse ;  /* 0x00000000364e7229 */ /* 0x100fe40000000042 */
[----:B------:R-:W-:Y:S02]  /*3520*/  DADD R66, R60, R66 ;  /* 0x000000003c427229 */ /* 0x000fe40000000042 */
[----:B0-----:R-:W-:Y:S02]  /*3530*/  DADD R62, R20, -R62 ;  /* 0x00000000143e7229 */ /* 0x001fe4000000083e */
[----:B------:R-:W-:Y:S02]  /*3540*/  DFMA R68, R68, R68, R74 ;  /* 0x000000444444722b */ /* 0x000fe4000000004a */
[----:B------:R-:W-:Y:S01]  /*3550*/  DFMA R64, R78, R78, R64 ;  /* 0x0000004e4e40722b */ /* 0x000fe20000000040 */
[----:B------:R-:W-:Y:S01]  /*3560*/  @!P0 IMAD.MOV.U32 R14, RZ, RZ, R72 ;  /* 0x000000ffff0e8224 */ /* 0x000fe200078e0048 */
[----:B------:R-:W-:Y:S01]  /*3570*/  @!P0 MOV R15, R73 ;  /* 0x00000049000f8202 */ /* 0x000fe20000000f00 */
[----:B------:R-:W-:Y:S01]  /*3580*/  @!P0 IMAD.MOV.U32 R2, RZ, RZ, R87 ;  /* 0x000000ffff028224 */ /* 0x000fe200078e0057 */
[-C--:B------:R-:W-:Y:S01]  /*3590*/  DFMA R70, R28, R62.reuse, R70 ;  /* 0x0000003e1c46722b */ /* 0x080fe20000000046 */
[----:B------:R-:W-:Y:S01]  /*35a0*/  @!P0 MOV R3, R9 ;  /* 0x0000000900038202 */ /* 0x000fe20000000f00 */
[----:B------:R-:W-:Y:S01]  /*35b0*/  DFMA R76, R34, R62, R76 ;  /* 0x0000003e224c722b */ /* 0x000fe2000000004c */
[----:B------:R-:W-:Y:S01]  /*35c0*/  @!P0 IMAD.MOV.U32 R4, RZ, RZ, R8 ;  /* 0x000000ffff048224 */ /* 0x000fe200078e0008 */
[----:B------:R-:W-:-:S02]  /*35d0*/  DSETP.GEU.AND P1, PT, R64, R14, PT ;  /* 0x0000000e4000722a */ /* 0x000fc40003f2e000 */
[----:B------:R-:W-:Y:S02]  /*35e0*/  DFMA R66, R66, R66, R68 ;  /* 0x000000424242722b */ /* 0x000fe40000000044 */
[----:B------:R-:W-:Y:S01]  /*35f0*/  DADD R72, R26, R70 ;  /* 0x000000001a487229 */ /* 0x000fe20000000046 */
[----:B------:R-:W0:Y:S01]  /*3600*/  I2F.F64 R68, R85 ;  /* 0x0000005500447312 */ /* 0x000e220000201c00 */
[----:B------:R-:W-:Y:S02]  /*3610*/  DADD R74, R44, R76 ;  /* 0x000000002c4a7229 */ /* 0x000fe4000000004c */
[----:B------:R-:W-:-:S04]  /*3620*/  DFMA R80, R62, R30, R80 ;  /* 0x0000001e3e50722b */ /* 0x000fc80000000050 */
[----:B------:R-:W-:Y:S02]  /*3630*/  DMUL R72, R72, R72 ;  /* 0x0000004848487228 */ /* 0x000fe40000000000 */
[----:B------:R-:W-:Y:S01]  /*3640*/  @!P1 IMAD.MOV.U32 R14, RZ, RZ, R64 ;  /* 0x000000ffff0e9224 */ /* 0x000fe200078e0040 */
[----:B------:R-:W-:Y:S01]  /*3650*/  @!P1 MOV R4, R7 ;  /* 0x0000000700049202 */ /* 0x000fe20000000f00 */
[----:B------:R-:W-:Y:S01]  /*3660*/  @!P1 IMAD.MOV.U32 R15, RZ, RZ, R65 ;  /* 0x000000ffff0f9224 */ /* 0x000fe200078e0041 */
[--C-:B------:R-:W-:Y:S01]  /*3670*/  DADD R64, R48, R70.reuse ;  /* 0x0000000030407229 */ /* 0x100fe20000000046 */
[----:B------:R-:W-:Y:S01]  /*3680*/  @!P1 IMAD.MOV.U32 R2, RZ, RZ, R87 ;  /* 0x000000ffff029224 */ /* 0x000fe200078e0057 */
[----:B------:R-:W-:Y:S01]  /*3690*/  DADD R70, R52, R70 ;  /* 0x0000000034467229 */ /* 0x000fe20000000046 */
[----:B------:R-:W-:Y:S01]  /*36a0*/  @!P1 IMAD.MOV.U32 R3, RZ, RZ, R9 ;  /* 0x000000ffff039224 */ /* 0x000fe200078e0009 */
[----:B------:R-:W-:Y:S02]  /*36b0*/  DFMA R74, R74, R74, R72 ;  /* 0x0000004a4a4a722b */ /* 0x000fe40000000048 */
[----:B------:R-:W-:-:S02]  /*36c0*/  DSETP.GEU.AND P2, PT, R66, R14, PT ;  /* 0x0000000e4200722a */ /* 0x000fc40003f4e000 */
[----:B------:R-:W-:Y:S02]  /*36d0*/  DADD R72, R46, R80 ;  /* 0x000000002e487229 */ /* 0x000fe40000000050 */
[----:B------:R-:W-:Y:S02]  /*36e0*/  DMUL R64, R64, R64 ;  /* 0x0000004040407228 */ /* 0x000fe40000000000 */
[----:B0-----:R-:W-:Y:S02]  /*36f0*/  DADD R68, R18, -R68 ;  /* 0x0000000012447229 */ /* 0x001fe40000000844 */
[----:B------:R-:W-:Y:S02]  /*3700*/  DMUL R70, R70, R70 ;  /* 0x0000004646467228 */ /* 0x000fe40000000000 */
[----:B------:R-:W-:Y:S02]  /*3710*/  DFMA R74, R72, R72, R74 ;  /* 0x00000048484a722b */ /* 0x000fe4000000004a */
[----:B------:R-:W-:-:S02]  /*3720*/  DADD R72, R50, R76 ;  /* 0x0000000032487229 */ /* 0x000fc4000000004c */
[----:B------:R-:W-:Y:S01]  /*3730*/  @!P2 IMAD.MOV.U32 R14, RZ, RZ, R66 ;  /* 0x000000ffff0ea224 */ /* 0x000fe200078e0042 */
[----:B------:R-:W-:Y:S01]  /*3740*/  DADD R76, R56, R76 ;  /* 0x00000000384c7229 */ /* 0x000fe2000000004c */
[----:B------:R-:W-:Y:S01]  /*3750*/  @!P2 IMAD.MOV.U32 R15, RZ, RZ, R67 ;  /* 0x000000ffff0fa224 */ /* 0x000fe200078e0043 */
[--C-:B------:R-:W-:Y:S01]  /*3760*/  DADD R66, R54, R80.reuse ;  /* 0x0000000036427229 */ /* 0x100fe20000000050 */
[----:B------:R-:W-:Y:S01]  /*3770*/  @!P2 MOV R2, R87 ;  /* 0x000000570002a202 */ /* 0x000fe20000000f00 */
[----:B------:R-:W-:Y:S01]  /*3780*/  DADD R80, R60, R80 ;  /* 0x000000003c507229 */ /* 0x000fe20000000050 */
[----:B------:R-:W-:Y:S01]  /*3790*/  @!P2 IMAD.MOV.U32 R3, RZ, RZ, R9 ;  /* 0x000000ffff03a224 */ /* 0x000fe200078e0009 */
[----:B------:R-:W-:Y:S01]  /*37a0*/  DFMA R72, R72, R72, R64 ;  /* 0x000000484848722b */ /* 0x000fe20000000040 */
[----:B------:R-:W-:Y:S01]  /*37b0*/  @!P2 IMAD.MOV.U32 R4, RZ, RZ, R5 ;  /* 0x000000ffff04a224 */ /* 0x000fe200078e0005 */
[----:B------:R-:W-:Y:S02]  /*37c0*/  DSETP.GEU.AND P3, PT, R74, R14, PT ;  /* 0x0000000e4a00722a */ /* 0x000fe40003f6e000 */
[----:B------:R-:W-:-:S02]  /*37d0*/  DMUL R64, R68, R38 ;  /* 0x0000002644407228 */ /* 0x000fc40000000000 */
[----:B------:R-:W-:Y:S02]  /*37e0*/  DFMA R76, R76, R76, R70 ;  /* 0x0000004c4c4c722b */ /* 0x000fe40000000046 */
[----:B------:R-:W-:Y:S02]  /*37f0*/  DFMA R72, R66, R66, R72 ;  /* 0x000000424248722b */ /* 0x000fe40000000048 */
[----:B------:R-:W-:Y:S02]  /*3800*/  DMUL R66, R36, R68 ;  /* 0x0000004424427228 */ /* 0x000fe40000000000 */
[----:B------:R-:W-:Y:S02]  /*3810*/  DFMA R78, R28, R24, R64 ;  /* 0x000000181c4e722b */ /* 0x000fe40000000040 */
[----:B------:R-:W-:Y:S02]  /*3820*/  DMUL R68, R68, R32 ;  /* 0x0000002044447228 */ /* 0x000fe40000000000 */
[----:B------:R-:W-:Y:S01]  /*3830*/  @!P3 MOV R14, R74 ;  /* 0x0000004a000eb202 */ /* 0x000fe20000000f00 */
[----:B------:R-:W-:Y:S01]  /*3840*/  @!P3 IMAD.MOV.U32 R15, RZ, RZ, R75 ;  /* 0x000000ffff0fb224 */ /* 0x000fe200078e004b */
[----:B------:R-:W-:Y:S01]  /*3850*/  DFMA R74, R34, R24, R66 ;  /* 0x00000018224a722b */ /* 0x000fe20000000042 */
[----:B------:R-:W-:Y:S01]  /*3860*/  @!P3 IMAD.MOV.U32 R2, RZ, RZ, R87 ;  /* 0x000000ffff02b224 */ /* 0x000fe200078e0057 */
[----:B------:R-:W-:Y:S01]  /*3870*/  DADD R70, R26, R78 ;  /* 0x000000001a467229 */ /* 0x000fe2000000004e */
[----:B------:R-:W-:Y:S01]  /*3880*/  @!P3 MOV R3, R6 ;  /* 0x000000060003b202 */ /* 0x000fe20000000f00 */
[----:B------:R-:W-:Y:S01]  /*3890*/  DFMA R76, R80, R80, R76 ;  /* 0x00000050504c722b */ /* 0x000fe2000000004c */
[----:B------:R-:W-:Y:S01]  /*38a0*/  @!P3 IMAD.MOV.U32 R4, RZ, RZ, R8 ;  /* 0x000000ffff04b224 */ /* 0x000fe200078e0008 */
[----:B------:R-:W-:-:S02]  /*38b0*/  DSETP.GEU.AND P4, PT, R72, R14, PT ;  /* 0x0000000e4800722a */ /* 0x000fc40003f8e000 */
[----:B------:R-:W-:Y:S02]  /*38c0*/  DADD R80, R44, R74 ;  /* 0x000000002c507229 */ /* 0x000fe4000000004a */
[----:B------:R-:W-:-:S08]  /*38d0*/  DMUL R70, R70, R70 ;  /* 0x0000004646467228 */ /* 0x000fd00000000000 */
[----:B------:R-:W-:Y:S02]  /*38e0*/  DFMA R70, R80, R80, R70 ;  /* 0x000000505046722b */ /* 0x000fe40000000046 */
[----:B------:R-:W-:Y:S01]  /*38f0*/  @!P4 IMAD.MOV.U32 R14, RZ, RZ, R72 ;  /* 0x000000ffff0ec224 */ /* 0x000fe200078e0048 */
[----:B------:R-:W-:Y:S01]  /*3900*/  @!P4 MOV R15, R73 ;  /* 0x00000049000fc202 */ /* 0x000fe20000000f00 */
[----:B------:R-:W-:Y:S01]  /*3910*/  DFMA R72, R24, R30, R68 ;  /* 0x0000001e1848722b */ /* 0x000fe20000000044 */
[----:B------:R-:W-:Y:S01]  /*3920*/  @!P4 IMAD.MOV.U32 R2, RZ, RZ, R87 ;  /* 0x000000ffff02c224 */ /* 0x000fe200078e0057 */
[--C-:B------:R-:W-:Y:S01]  /*3930*/  DADD R80, R48, R78.reuse ;  /* 0x0000000030507229 */ /* 0x100fe2000000004e */
[----:B------:R-:W-:Y:S01]  /*3940*/  @!P4 MOV R3, R6 ;  /* 0x000000060003c202 */ /* 0x000fe20000000f00 */
[----:B------:R-:W-:Y:S01]  /*3950*/  DADD R78, R52, R78 ;  /* 0x00000000344e7229 */ /* 0x000fe2000000004e */
[----:B------:R-:W-:Y:S01]  /*3960*/  @!P4 IMAD.MOV.U32 R4, RZ, RZ, R7 ;  /* 0x000000ffff04c224 */ /* 0x000fe200078e0007 */
[----:B------:R-:W-:-:S02]  /*3970*/  DSETP.GEU.AND P5, PT, R76, R14, PT ;  /* 0x0000000e4c00722a */ /* 0x000fc40003fae000 */
[----:B------:R-:W-:-:S04]  /*3980*/  DADD R82, R46, R72 ;  /* 0x000000002e527229 */ /* 0x000fc80000000048 */
[----:B------:R-:W-:-:S04]  /*3990*/  DMUL R78, R78, R78 ;  /* 0x0000004e4e4e7228 */ /* 0x000fc80000000000 */
[----:B------:R-:W-:-:S04]  /*39a0*/  DFMA R70, R82, R82, R70 ;  /* 0x000000525246722b */ /* 0x000fc80000000046 */
[----:B------:R-:W-:Y:S01]  /*39b0*/  @!P5 IMAD.MOV.U32 R14, RZ, RZ, R76 ;  /* 0x000000ffff0ed224 */ /* 0x000fe200078e004c */
[----:B------:R-:W-:Y:S01]  /*39c0*/  @!P5 MOV R4, R5 ;  /* 0x000000050004d202 */ /* 0x000fe20000000f00 */
[----:B------:R-:W-:Y:S01]  /*39d0*/  @!P5 IMAD.MOV.U32 R15, RZ, RZ, R77 ;  /* 0x000000ffff0fd224 */ /* 0x000fe200078e004d */
[----:B------:R-:W-:Y:S01]  /*39e0*/  DMUL R76, R80, R80 ;  /* 0x00000050504c7228 */ /* 0x000fe20000000000 */
[----:B------:R-:W-:Y:S01]  /*39f0*/  @!P5 IMAD.MOV.U32 R2, RZ, RZ, R87 ;  /* 0x000000ffff02d224 */ /* 0x000fe200078e0057 */
[--C-:B------:R-:W-:Y:S01]  /*3a00*/  DADD R80, R50, R74.reuse ;  /* 0x0000000032507229 */ /* 0x100fe2000000004a */
[----:B------:R-:W-:Y:S01]  /*3a10*/  @!P5 IMAD.MOV.U32 R3, RZ, RZ, R6 ;  /* 0x000000ffff03d224 */ /* 0x000fe200078e0006 */
[----:B------:R-:W-:Y:S02]  /*3a20*/  DADD R74, R56, R74 ;  /* 0x00000000384a7229 */ /* 0x000fe4000000004a */
[----:B------:R-:W-:-:S04]  /*3a30*/  DSETP.GEU.AND P6, PT, R70, R14, PT ;  /* 0x0000000e4600722a */ /* 0x000fc80003fce000 */
[----:B------:R-:W-:Y:S02]  /*3a40*/  DFMA R76, R80, R80, R76 ;  /* 0x00000050504c722b */ /* 0x000fe4000000004c */
[----:B------:R-:W-:Y:S02]  /*3a50*/  DADD R80, R54, R72 ;  /* 0x0000000036507229 */ /* 0x000fe40000000048 */
[----:B------:R-:W-:-:S06]  /*3a60*/  DFMA R74, R74, R74, R78 ;  /* 0x0000004a4a4a722b */ /* 0x000fcc000000004e */
[----:B------:R-:W-:Y:S01]  /*3a70*/  DFMA R76, R80, R80, R76 ;  /* 0x00000050504c722b */ /* 0x000fe2000000004c */
[----:B------:R-:W-:Y:S01]  /*3a80*/  @!P6 MOV R14, R70 ;  /* 0x00000046000ee202 */ /* 0x000fe20000000f00 */
[----:B------:R-:W-:Y:S01]  /*3a90*/  @!P6 IMAD.MOV.U32 R15, RZ, RZ, R71 ;  /* 0x000000ffff0fe224 */ /* 0x000fe200078e0047 */
[-C--:B------:R-:W-:Y:S01]  /*3aa0*/  DFMA R70, R28, R58.reuse, R64 ;  /* 0x0000003a1c46722b */ /* 0x080fe20000000040 */
[----:B------:R-:W-:Y:S01]  /*3ab0*/  @!P6 MOV R2, R85 ;  /* 0x000000550002e202 */ /* 0x000fe20000000f00 */
[----:B------:R-:W-:Y:S01]  /*3ac0*/  DADD R80, R60, R72 ;  /* 0x000000003c507229 */ /* 0x000fe20000000048 */
[----:B------:R-:W-:Y:S01]  /*3ad0*/  @!P6 IMAD.MOV.U32 R3, RZ, RZ, R84 ;  /* 0x000000ffff03e224 */ /* 0x000fe200078e0054 */
[----:B------:R-:W-:Y:S01]  /*3ae0*/  DFMA R72, R34, R58, R66 ;  /* 0x0000003a2248722b */ /* 0x000fe20000000042 */
[----:B------:R-:W-:Y:S01]  /*3af0*/  @!P6 IMAD.MOV.U32 R4, RZ, RZ, R8 ;  /* 0x000000ffff04e224 */ /* 0x000fe200078e0008 */
[----:B------:R-:W-:Y:S02]  /*3b00*/  DSETP.GEU.AND P0, PT, R76, R14, PT ;  /* 0x0000000e4c00722a */ /* 0x000fe40003f0e000 */
[----:B------:R-:W-:-:S02]  /*3b10*/  DADD R78, R26, R70 ;  /* 0x000000001a4e7229 */ /* 0x000fc40000000046 */
[----:B------:R-:W-:Y:S02]  /*3b20*/  DFMA R74, R80, R80, R74 ;  /* 0x00000050504a722b */ /* 0x000fe4000000004a */
[----:B------:R-:W-:Y:S02]  /*3b30*/  DADD R80, R44, R72 ;  /* 0x000000002c507229 */ /* 0x000fe40000000048 */
[--C-:B------:R-:W-:Y:S02]  /*3b40*/  DADD R82, R48, R70.reuse ;  /* 0x0000000030527229 */ /* 0x100fe40000000046 */
[----:B------:R-:W-:Y:S02]  /*3b50*/  DMUL R78, R78, R78 ;  /* 0x0000004e4e4e7228 */ /* 0x000fe40000000000 */
[----:B------:R-:W-:Y:S02]  /*3b60*/  DADD R70, R52, R70 ;  /* 0x0000000034467229 */ /* 0x000fe40000000046 */
[----:B------:R-:W-:Y:S01]  /*3b70*/  @!P0 IMAD.MOV.U32 R14, RZ, RZ, R76 ;  /* 0x000000ffff0e8224 */ /* 0x000fe200078e004c */
[----:B------:R-:W-:Y:S01]  /*3b80*/  @!P0 MOV R15, R77 ;  /* 0x0000004d000f8202 */ /* 0x000fe20000000f00 */
[----:B------:R-:W-:Y:S01]  /*3b90*/  DFMA R76, R58, R30, R68 ;  /* 0x0000001e3a4c722b */ /* 0x000fe20000000044 */
[----:B------:R-:W-:Y:S01]  /*3ba0*/  @!P0 IMAD.MOV.U32 R2, RZ, RZ, R85 ;  /* 0x000000ffff028224 */ /* 0x000fe200078e0055 */
[----:B------:R-:W-:Y:S01]  /*3bb0*/  DFMA R78, R80, R80, R78 ;  /* 0x00000050504e722b */ /* 0x000fe2000000004e */
[----:B------:R-:W-:Y:S01]  /*3bc0*/  @!P0 MOV R3, R84 ;  /* 0x0000005400038202 */ /* 0x000fe20000000f00 */
[----:B------:R-:W-:Y:S01]  /*3bd0*/  DMUL R70, R70, R70 ;  /* 0x0000004646467228 */ /* 0x000fe20000000000 */
[----:B------:R-:W-:Y:S01]  /*3be0*/  @!P0 IMAD.MOV.U32 R4, RZ, RZ, R7 ;  /* 0x000000ffff048224 */ /* 0x000fe200078e0007 */
[----:B------:R-:W-:-:S02]  /*3bf0*/  DSETP.GEU.AND P1, PT, R74, R14, PT ;  /* 0x0000000e4a00722a */ /* 0x000fc40003f2e000 */
[----:B------:R-:W-:Y:S02]  /*3c00*/  DADD R80, R46, R76 ;  /* 0x000000002e507229 */ /* 0x000fe4000000004c */
[-C--:B------:R-:W-:Y:S02]  /*3c10*/  DFMA R64, R28, R62.reuse, R64 ;  /* 0x0000003e1c40722b */ /* 0x080fe40000000040 */
[----:B------:R-:W-:Y:S02]  /*3c20*/  DFMA R66, R34, R62, R66 ;  /* 0x0000003e2242722b */ /* 0x000fe40000000042 */
[----:B------:R-:W-:Y:S02]  /*3c30*/  DFMA R68, R62, R30, R68 ;  /* 0x0000001e3e44722b */ /* 0x000fe40000000044 */
[----:B------:R-:W-:Y:S02]  /*3c40*/  DFMA R78, R80, R80, R78 ;  /* 0x00000050504e722b */ /* 0x000fe4000000004e */
[----:B------:R-:W-:-:S02]  /*3c50*/  DADD R80, R50, R72 ;  /* 0x0000000032507229 */ /* 0x000fc40000000048 */
[----:B------:R-:W-:Y:S01]  /*3c60*/  @!P1 IMAD.MOV.U32 R14, RZ, RZ, R74 ;  /* 0x000000ffff0e9224 */ /* 0x000fe200078e004a */
[----:B------:R-:W-:Y:S01]  /*3c70*/  DADD R72, R56, R72 ;  /* 0x0000000038487229 */ /* 0x000fe20000000048 */
[----:B------:R-:W-:Y:S01]  /*3c80*/  @!P1 IMAD.MOV.U32 R15, RZ, RZ, R75 ;  /* 0x000000ffff0f9224 */ /* 0x000fe200078e004b */
[----:B------:R-:W-:Y:S01]  /*3c90*/  DMUL R74, R82, R82 ;  /* 0x00000052524a7228 */ /* 0x000fe20000000000 */
[----:B------:R-:W-:Y:S01]  /*3ca0*/  @!P1 IMAD.MOV.U32 R2, RZ, RZ, R85 ;  /* 0x000000ffff029224 */ /* 0x000fe200078e0055 */
[----:B------:R-:W-:Y:S01]  /*3cb0*/  @!P1 MOV R4, R5 ;  /* 0x0000000500049202 */ /* 0x000fe20000000f00 */
[----:B------:R-:W-:Y:S02]  /*3cc0*/  @!P1 IMAD.MOV.U32 R3, RZ, RZ, R84 ;  /* 0x000000ffff039224 */ /* 0x000fe400078e0054 */
[----:B------:R-:W-:Y:S02]  /*3cd0*/  DSETP.GEU.AND P2, PT, R78, R14, PT ;  /* 0x0000000e4e00722a */ /* 0x000fe40003f4e000 */
[----:B------:R-:W-:-:S02]  /*3ce0*/  DFMA R70, R72, R72, R70 ;  /* 0x000000484846722b */ /* 0x000fc40000000046 */
[----:B------:R-:W-:Y:S02]  /*3cf0*/  DFMA R74, R80, R80, R74 ;  /* 0x00000050504a722b */ /* 0x000fe4000000004a */
[--C-:B------:R-:W-:Y:S02]  /*3d00*/  DADD R80, R54, R76.reuse ;  /* 0x0000000036507229 */ /* 0x100fe4000000004c */
[----:B------:R-:W-:Y:S02]  /*3d10*/  DADD R72, R60, R76 ;  /* 0x000000003c487229 */ /* 0x000fe4000000004c */
[----:B------:R-:W-:-:S04]  /*3d20*/  DADD R76, R26, R64 ;  /* 0x000000001a4c7229 */ /* 0x000fc80000000040 */
[----:B------:R-:W-:Y:S01]  /*3d30*/  DFMA R74, R80, R80, R74 ;  /* 0x00000050504a722b */ /* 0x000fe2000000004a */
[----:B------:R-:W-:Y:S01]  /*3d40*/  @!P2 MOV R14, R78 ;  /* 0x0000004e000ea202 */ /* 0x000fe20000000f00 */
[----:B------:R-:W-:Y:S01]  /*3d50*/  @!P2 IMAD.MOV.U32 R15, RZ, RZ, R79 ;  /* 0x000000ffff0fa224 */ /* 0x000fe200078e004f */
[----:B------:R-:W-:Y:S01]  /*3d60*/  DFMA R70, R72, R72, R70 ;  /* 0x000000484846722b */ /* 0x000fe20000000046 */
[----:B------:R-:W-:Y:S01]  /*3d70*/  @!P2 MOV R2, R85 ;  /* 0x000000550002a202 */ /* 0x000fe20000000f00 */
[----:B------:R-:W-:Y:S01]  /*3d80*/  DADD R72, R44, R66 ;  /* 0x000000002c487229 */ /* 0x000fe20000000042 */
[----:B------:R-:W-:Y:S01]  /*3d90*/  @!P2 IMAD.MOV.U32 R3, RZ, RZ, R9 ;  /* 0x000000ffff03a224 */ /* 0x000fe200078e0009 */
[----:B------:R-:W-:Y:S01]  /*3da0*/  DADD R78, R48, R64 ;  /* 0x00000000304e7229 */ /* 0x000fe20000000040 */
[----:B------:R-:W-:Y:S01]  /*3db0*/  @!P2 IMAD.MOV.U32 R4, RZ, RZ, R8 ;  /* 0x000000ffff04a224 */ /* 0x000fe200078e0008 */
[----:B------:R-:W-:-:S06]  /*3dc0*/  DSETP.GEU.AND P3, PT, R74, R14, PT ;  /* 0x0000000e4a00722a */ /* 0x000fcc0003f6e000 */
[----:B------:R-:W-:-:S08]  /*3dd0*/  DMUL R78, R78, R78 ;  /* 0x0000004e4e4e7228 */ /* 0x000fd00000000000 */
[----:B------:R-:W-:Y:S01]  /*3de0*/  @!P3 IMAD.MOV.U32 R14, RZ, RZ, R74 ;  /* 0x000000ffff0eb224 */ /* 0x000fe200078e004a */
[----:B------:R-:W-:Y:S01]  /*3df0*/  @!P3 MOV R15, R75 ;  /* 0x0000004b000fb202 */ /* 0x000fe20000000f00 */
[----:B------:R-:W-:Y:S01]  /*3e00*/  DMUL R74, R76, R76 ;  /* 0x0000004c4c4a7228 */ /* 0x000fe20000000000 */
[----:B------:R-:W-:Y:S01]  /*3e10*/  @!P3 IMAD.MOV.U32 R2, RZ, RZ, R85 ;  /* 0x000000ffff02b224 */ /* 0x000fe200078e0055 */
[----:B------:R-:W-:Y:S01]  /*3e20*/  @!P3 MOV R3, R9 ;  /* 0x000000090003b202 */ /* 0x000fe20000000f00 */
[----:B------:R-:W-:Y:S02]  /*3e30*/  @!P3 IMAD.MOV.U32 R4, RZ, RZ, R7 ;  /* 0x000000ffff04b224 */ /* 0x000fe400078e0007 */
[----:B------:R-:W-:-:S03]  /*3e40*/  DSETP.GEU.AND P4, PT, R70, R14, PT ;  /* 0x0000000e4600722a */ /* 0x000fc60003f8e000 */
[----:B------:R-:W-:Y:S02]  /*3e50*/  DFMA R76, R72, R72, R74 ;  /* 0x00000048484c722b */ /* 0x000fe4000000004a */
[----:B------:R-:W-:Y:S01]  /*3e60*/  DADD R72, R46, R68 ;  /* 0x000000002e487229 */ /* 0x000fe20000000044 */
[----:B------:R-:W0:Y:S07]  /*3e70*/  I2F.F64 R74, R0 ;  /* 0x00000000004a7312 */ /* 0x000e2e0000201c00 */
[----:B------:R-:W-:Y:S01]  /*3e80*/  DFMA R76, R72, R72, R76 ;  /* 0x00000048484c722b */ /* 0x000fe2000000004c */
[----:B------:R-:W-:Y:S01]  /*3e90*/  @!P4 IMAD.MOV.U32 R14, RZ, RZ, R70 ;  /* 0x000000ffff0ec224 */ /* 0x000fe200078e0046 */
[----:B------:R-:W-:Y:S01]  /*3ea0*/  @!P4 MOV R15, R71 ;  /* 0x00000047000fc202 */ /* 0x000fe20000000f00 */
[--C-:B------:R-:W-:Y:S01]  /*3eb0*/  DADD R72, R50, R66.reuse ;  /* 0x0000000032487229 */ /* 0x100fe20000000042 */
[----:B------:R-:W-:Y:S01]  /*3ec0*/  @!P4 IMAD.MOV.U32 R2, RZ, RZ, R85 ;  /* 0x000000ffff02c224 */ /* 0x000fe200078e0055 */
[----:B------:R-:W-:Y:S01]  /*3ed0*/  DADD R66, R56, R66 ;  /* 0x0000000038427229 */ /* 0x000fe20000000042 */
[----:B------:R-:W-:Y:S01]  /*3ee0*/  @!P4 IMAD.MOV.U32 R3, RZ, RZ, R9 ;  /* 0x000000ffff03c224 */ /* 0x000fe200078e0009 */
[----:B------:R-:W-:Y:S01]  /*3ef0*/  @!P4 MOV R4, R5 ;  /* 0x000000050004c202 */ /* 0x000fe20000000f00 */
[----:B------:R-:W-:-:S02]  /*3f00*/  DSETP.GEU.AND P5, PT, R76, R14, PT ;  /* 0x0000000e4c00722a */ /* 0x000fc40003fae000 */
[----:B0-----:R-:W-:Y:S02]  /*3f10*/  DADD R70, R18, -R74 ;  /* 0x0000000012467229 */ /* 0x001fe4000000084a */
[----:B------:R-:W-:Y:S02]  /*3f20*/  DFMA R74, R72, R72, R78 ;  /* 0x00000048484a722b */ /* 0x000fe4000000004e */
[----:B------:R-:W-:Y:S02]  /*3f30*/  DADD R72, R54, R68 ;  /* 0x0000000036487229 */ /* 0x000fe40000000044 */
[----:B------:R-:W-:Y:S02]  /*3f40*/  DADD R78, R52, R64 ;  /* 0x00000000344e7229 */ /* 0x000fe40000000040 */
[----:B------:R-:W-:Y:S02]  /*3f50*/  DMUL R64, R70, R38 ;  /* 0x0000002646407228 */ /* 0x000fe40000000000 */
[----:B------:R-:W-:-:S02]  /*3f60*/  DADD R68, R60, R68 ;  /* 0x000000003c447229 */ /* 0x000fc40000000044 */
[----:B------:R-:W-:Y:S01]  /*3f70*/  DFMA R74, R72, R72, R74 ;  /* 0x00000048484a722b */ /* 0x000fe2000000004a */
[----:B------:R-:W-:Y:S01]  /*3f80*/  @!P5 IMAD.MOV.U32 R14, RZ, RZ, R76 ;  /* 0x000000ffff0ed224 */ /* 0x000fe200078e004c */
[----:B------:R-:W-:Y:S01]  /*3f90*/  DMUL R78, R78, R78 ;  /* 0x0000004e4e4e7228 */ /* 0x000fe20000000000 */
[----:B------:R-:W-:Y:S01]  /*3fa0*/  @!P5 IMAD.MOV.U32 R15, RZ, RZ, R77 ;  /* 0x000000ffff0fd224 */ /* 0x000fe200078e004d */
[----:B------:R-:W-:Y:S01]  /*3fb0*/  DMUL R72, R36, R70 ;  /* 0x0000004624487228 */ /* 0x000fe20000000000 */
[----:B------:R-:W-:Y:S01]  /*3fc0*/  @!P5 MOV R2, R85 ;  /* 0x000000550002d202 */ /* 0x000fe20000000f00 */
[----:B------:R-:W-:Y:S01]  /*3fd0*/  DFMA R76, R28, R24, R64 ;  /* 0x000000181c4c722b */ /* 0x000fe20000000040 */
[----:B------:R-:W-:Y:S01]  /*3fe0*/  @!P5 IMAD.MOV.U32 R3, RZ, RZ, R6 ;  /* 0x000000ffff03d224 */ /* 0x000fe200078e0006 */
[----:B------:R-:W-:Y:S01]  /*3ff0*/  DMUL R70, R70, R32 ;  /* 0x0000002046467228 */ /* 0x000fe20000000000 */
[----:B------:R-:W-:Y:S01]  /*4000*/  @!P5 IMAD.MOV.U32 R4, RZ, RZ, R8 ;  /* 0x000000ffff04d224 */ /* 0x000fe200078e0008 */
[----:B------:R-:W-:-:S02]  /*4010*/  DSETP.GEU.AND P6, PT, R74, R14, PT ;  /* 0x0000000e4a00722a */ /* 0x000fc40003fce000 */
[----:B------:R-:W-:Y:S02]  /*4020*/  DFMA R66, R66, R66, R78 ;  /* 0x000000424242722b */ /* 0x000fe4000000004e */
[----:B------:R-:W-:Y:S02]  /*4030*/  DFMA R78, R34, R24, R72 ;  /* 0x00000018224e722b */ /* 0x000fe40000000048 */
[----:B------:R-:W-:Y:S02]  /*4040*/  DADD R80, R26, R76 ;  /* 0x000000001a507229 */ /* 0x000fe4000000004c */
[----:B------:R-:W-:Y:S02]  /*4050*/  DFMA R24, R24, R30, R70 ;  /* 0x0000001e1818722b */ /* 0x000fe40000000046 */
[----:B------:R-:W-:Y:S02]  /*4060*/  DFMA R66, R68, R68, R66 ;  /* 0x000000444442722b */ /* 0x000fe40000000042 */
[----:B------:R-:W-:-:S02]  /*4070*/  DADD R68, R44, R78 ;  /* 0x000000002c447229 */ /* 0x000fc4000000004e */
[----:B------:R-:W-:Y:S01]  /*4080*/  @!P6 MOV R14, R74 ;  /* 0x0000004a000ee202 */ /* 0x000fe20000000f00 */
[----:B------:R-:W-:Y:S01]  /*4090*/  @!P6 IMAD.MOV.U32 R15, RZ, RZ, R75 ;  /* 0x000000ffff0fe224 */ /* 0x000fe200078e004b */
[----:B------:R-:W-:Y:S01]  /*40a0*/  DMUL R80, R80, R80 ;  /* 0x0000005050507228 */ /* 0x000fe20000000000 */
[----:B------:R-:W-:Y:S01]  /*40b0*/  @!P6 IMAD.MOV.U32 R2, RZ, RZ, R85 ;  /* 0x000000ffff02e224 */ /* 0x000fe200078e0055 */
[--C-:B------:R-:W-:Y:S01]  /*40c0*/  DADD R74, R48, R76.reuse ;  /* 0x00000000304a7229 */ /* 0x100fe2000000004c */
[----:B------:R-:W-:Y:S01]  /*40d0*/  @!P6 MOV R3, R6 ;  /* 0x000000060003e202 */ /* 0x000fe20000000f00 */
[----:B------:R-:W-:Y:S01]  /*40e0*/  DADD R76, R52, R76 ;  /* 0x00000000344c7229 */ /* 0x000fe2000000004c */
[----:B------:R-:W-:Y:S01]  /*40f0*/  @!P6 IMAD.MOV.U32 R4, RZ, RZ, R7 ;  /* 0x000000ffff04e224 */ /* 0x000fe200078e0007 */
[----:B------:R-:W-:Y:S02]  /*4100*/  DSETP.GEU.AND P0, PT, R66, R14, PT ;  /* 0x0000000e4200722a */ /* 0x000fe40003f0e000 */
[----:B------:R-:W-:-:S02]  /*4110*/  DFMA R68, R68, R68, R80 ;  /* 0x000000444444722b */ /* 0x000fc40000000050 */
[----:B------:R-:W-:Y:S02]  /*4120*/  DADD R80, R46, R24 ;  /* 0x000000002e507229 */ /* 0x000fe40000000018 */
[----:B------:R-:W-:-:S06]  /*4130*/  DMUL R74, R74, R74 ;  /* 0x0000004a4a4a7228 */ /* 0x000fcc0000000000 */
[----:B------:R-:W-:Y:S02]  /*4140*/  DFMA R68, R80, R80, R68 ;  /* 0x000000505044722b */ /* 0x000fe40000000044 */
[----:B------:R-:W-:Y:S01]  /*4150*/  @!P0 IMAD.MOV.U32 R14, RZ, RZ, R66 ;  /* 0x000000ffff0e8224 */ /* 0x000fe200078e0042 */
[----:B------:R-:W-:Y:S01]  /*4160*/  @!P0 MOV R15, R67 ;  /* 0x00000043000f8202 */ /* 0x000fe20000000f00 */
[----:B------:R-:W-:Y:S01]  /*4170*/  DADD R80, R50, R78 ;  /* 0x0000000032507229 */ /* 0x000fe2000000004e */
[----:B------:R-:W-:Y:S01]  /*4180*/  @!P0 IMAD.MOV.U32 R2, RZ, RZ, R85 ;  /* 0x000000ffff028224 */ /* 0x000fe200078e0055 */
[----:B------:R-:W-:Y:S01]  /*4190*/  DADD R66, R54, R24 ;  /* 0x0000000036427229 */ /* 0x000fe20000000018 */
[----:B------:R-:W-:Y:S01]  /*41a0*/  @!P0 IMAD.MOV.U32 R3, RZ, RZ, R6 ;  /* 0x000000ffff038224 */ /* 0x000fe200078e0006 */
[----:B------:R-:W-:Y:S01]  /*41b0*/  DADD R78, R56, R78 ;  /* 0x00000000384e7229 */ /* 0x000fe2000000004e */
[----:B------:R-:W-:Y:S01]  /*41c0*/  @!P0 MOV R4, R5 ;  /* 0x0000000500048202 */ /* 0x000fe20000000f00 */
[----:B------:R-:W-:-:S02]  /*41d0*/  DSETP.GEU.AND P1, PT, R68, R14, PT ;  /* 0x0000000e4400722a */ /* 0x000fc40003f2e000 */
[----:B------:R-:W-:Y:S02]  /*41e0*/  DFMA R80, R80, R80, R74 ;  /* 0x000000505050722b */ /* 0x000fe4000000004a */
[----:B------:R-:W-:Y:S02]  /*41f0*/  DADD R74, R60, R24 ;  /* 0x000000003c4a7229 */ /* 0x000fe40000000018 */
[C-C-:B------:R-:W-:Y:S02]  /*4200*/  DFMA R24, R34.reuse, R58, R72.reuse ;  /* 0x0000003a2218722b */ /* 0x140fe40000000048 */
[----:B------:R-:W-:Y:S02]  /*4210*/  DFMA R72, R34, R62, R72 ;  /* 0x0000003e2248722b */ /* 0x000fe40000000048 */
[----:B------:R-:W-:Y:S02]  /*4220*/  DFMA R80, R66, R66, R80 ;  /* 0x000000424250722b */ /* 0x000fe40000000050 */
[----:B------:R-:W-:-:S02]  /*4230*/  DFMA R66, R28, R58, R64 ;  /* 0x0000003a1c42722b */ /* 0x000fc40000000040 */
[----:B------:R-:W-:Y:S01]  /*4240*/  @!P1 IMAD.MOV.U32 R14, RZ, RZ, R68 ;  /* 0x000000ffff0e9224 */ /* 0x000fe200078e0044 */
[----:B------:R-:W-:Y:S01]  /*4250*/  DFMA R58, R58, R30, R70 ;  /* 0x0000001e3a3a722b */ /* 0x000fe20000000046 */
[----:B------:R-:W-:Y:S01]  /*4260*/  @!P1 IMAD.MOV.U32 R15, RZ, RZ, R69 ;  /* 0x000000ffff0f9224 */ /* 0x000fe200078e0045 */
[----:B------:R-:W-:Y:S01]  /*4270*/  DMUL R68, R76, R76 ;  /* 0x0000004c4c447228 */ /* 0x000fe20000000000 */
[----:B------:R-:W-:Y:S01]  /*4280*/  @!P1 MOV R2, R0 ;  /* 0x0000000000029202 */ /* 0x000fe20000000f00 */
[----:B------:R-:W-:Y:S01]  /*4290*/  DFMA R64, R28, R62, R64 ;  /* 0x0000003e1c40722b */ /* 0x000fe20000000040 */
[----:B------:R-:W-:Y:S01]  /*42a0*/  @!P1 IMAD.MOV.U32 R3, RZ, RZ, R84 ;  /* 0x000000ffff039224 */ /* 0x000fe200078e0054 */
[----:B------:R-:W-:Y:S01]  /*42b0*/  DADD R76, R26, R66 ;  /* 0x000000001a4c7229 */ /* 0x000fe20000000042 */
[----:B------:R-:W-:Y:S01]  /*42c0*/  @!P1 IMAD.MOV.U32 R4, RZ, RZ, R8 ;  /* 0x000000ffff049224 */ /* 0x000fe200078e0008 */
[----:B------:R-:W-:Y:S02]  /*42d0*/  DSETP.GEU.AND P2, PT, R80, R14, PT ;  /* 0x0000000e5000722a */ /* 0x000fe40003f4e000 */
[----:B------:R-:W-:-:S02]  /*42e0*/  DFMA R68, R78, R78, R68 ;  /* 0x0000004e4e44722b */ /* 0x000fc40000000044 */
[----:B------:R-:W-:Y:S02]  /*42f0*/  DADD R26, R26, R64 ;  /* 0x000000001a1a7229 */ /* 0x000fe40000000040 */
[----:B------:R-:W-:Y:S02]  /*4300*/  DMUL R76, R76, R76 ;  /* 0x0000004c4c4c7228 */ /* 0x000fe40000000000 */
[----:B------:R-:W-:Y:S02]  /*4310*/  DFMA R62, R62, R30, R70 ;  /* 0x0000001e3e3e722b */ /* 0x000fe40000000046 */
[----:B------:R-:W-:Y:S02]  /*4320*/  DFMA R68, R74, R74, R68 ;  /* 0x0000004a4a44722b */ /* 0x000fe40000000044 */
[C---:B------:R-:W-:Y:S02]  /*4330*/  DADD R74, R44.reuse, R24 ;  /* 0x000000002c4a7229 */ /* 0x040fe40000000018 */
[----:B------:R-:W-:Y:S01]  /*4340*/  @!P2 MOV R14, R80 ;  /* 0x00000050000ea202 */ /* 0x000fe20000000f00 */
[----:B------:R-:W-:Y:S01]  /*4350*/  @!P2 IMAD.MOV.U32 R15, RZ, RZ, R81 ;  /* 0x000000ffff0fa224 */ /* 0x000fe200078e0051 */
[----:B------:R-:W-:Y:S01]  /*4360*/  DADD R44, R44, R72 ;  /* 0x000000002c2c7229 */ /* 0x000fe20000000048 */
[----:B------:R-:W-:Y:S01]  /*4370*/  @!P2 MOV R3, R84 ;  /* 0x000000540003a202 */ /* 0x000fe20000000f00 */
[----:B------:R-:W-:Y:S01]  /*4380*/  DMUL R26, R26, R26 ;  /* 0x0000001a1a1a7228 */ /* 0x000fe20000000000 */
[----:B------:R-:W-:Y:S01]  /*4390*/  @!P2 IMAD.MOV.U32 R2, RZ, RZ, R0 ;  /* 0x000000ffff02a224 */ /* 0x000fe200078e0000 */
[----:B------:R-:W-:Y:S01]  /*43a0*/  DFMA R78, R74, R74, R76 ;  /* 0x0000004a4a4e722b */ /* 0x000fe2000000004c */
[----:B------:R-:W-:Y:S01]  /*43b0*/  @!P2 IMAD.MOV.U32 R4, RZ, RZ, R7 ;  /* 0x000000ffff04a224 */ /* 0x000fe200078e0007 */
[----:B------:R-:W-:-:S02]  /*43c0*/  DSETP.GEU.AND P3, PT, R68, R14, PT ;  /* 0x0000000e4400722a */ /* 0x000fc40003f6e000 */
[----:B------:R-:W-:Y:S02]  /*43d0*/  DADD R74, R46, R58 ;  /* 0x000000002e4a7229 */ /* 0x000fe4000000003a */
[----:B------:R-:W-:Y:S02]  /*43e0*/  DADD R76, R48, R66 ;  /* 0x00000000304c7229 */ /* 0x000fe40000000042 */
[----:B------:R-:W-:Y:S02]  /*43f0*/  DFMA R26, R44, R44, R26 ;  /* 0x0000002c2c1a722b */ /* 0x000fe4000000001a */
[----:B------:R-:W-:Y:S02]  /*4400*/  DADD R46, R46, R62 ;  /* 0x000000002e2e7229 */ /* 0x000fe4000000003e */
[----:B------:R-:W-:Y:S02]  /*4410*/  DFMA R74, R74, R74, R78 ;  /* 0x0000004a4a4a722b */ /* 0x000fe4000000004e */
[----:B------:R-:W-:-:S02]  /*4420*/  DADD R78, R50, R24 ;  /* 0x00000000324e7229 */ /* 0x000fc40000000018 */
[----:B------:R-:W-:Y:S01]  /*4430*/  @!P3 IMAD.MOV.U32 R14, RZ, RZ, R68 ;  /* 0x000000ffff0eb224 */ /* 0x000fe200078e0044 */
[----:B------:R-:W-:Y:S01]  /*4440*/  @!P3 MOV R15, R69 ;  /* 0x00000045000fb202 */ /* 0x000fe20000000f00 */
[----:B------:R-:W-:Y:S01]  /*4450*/  DMUL R76, R76, R76 ;  /* 0x0000004c4c4c7228 */ /* 0x000fe20000000000 */
[----:B------:R-:W-:Y:S01]  /*4460*/  @!P3 MOV R3, R84 ;  /* 0x000000540003b202 */ /* 0x000fe20000000f00 */
[----:B------:R-:W-:Y:S01]  /*4470*/  DADD R68, R52, R66 ;  /* 0x0000000034447229 */ /* 0x000fe20000000042 */
[----:B------:R-:W-:Y:S01]  /*4480*/  @!P3 IMAD.MOV.U32 R2, RZ, RZ, R0 ;  /* 0x000000ffff02b224 */ /* 0x000fe200078e0000 */
[----:B------:R-:W-:Y:S01]  /*4490*/  DADD R24, R56, R24 ;  /* 0x0000000038187229 */ /* 0x000fe20000000018 */
[----:B------:R-:W-:Y:S01]  /*44a0*/  @!P3 IMAD.MOV.U32 R4, RZ, RZ, R5 ;  /* 0x000000ffff04b224 */ /* 0x000fe200078e0005 */
[----:B------:R-:W-:Y:S02]  /*44b0*/  DSETP.GEU.AND P4, PT, R74, R14, PT ;  /* 0x0000000e4a00722a */ /* 0x000fe40003f8e000 */
[----:B------:R-:W-:-:S02]  /*44c0*/  DFMA R78, R78, R78, R76 ;  /* 0x0000004e4e4e722b */ /* 0x000fc4000000004c */
[----:B------:R-:W-:Y:S02]  /*44d0*/  DADD R76, R54, R58 ;  /* 0x00000000364c7229 */ /* 0x000fe4000000003a */
[----:B------:R-:W-:Y:S02]  /*44e0*/  DMUL R68, R68, R68 ;  /* 0x0000004444447228 */ /* 0x000fe40000000000 */
[----:B------:R-:W-:Y:S02]  /*44f0*/  DADD R48, R48, R64 ;  /* 0x0000000030307229 */ /* 0x000fe40000000040 */
[----:B------:R-:W-:Y:S02]  /*4500*/  DFMA R26, R46, R46, R26 ;  /* 0x0000002e2e1a722b */ /* 0x000fe4000000001a */
[----:B------:R-:W-:Y:S02]  /*4510*/  DFMA R66, R76, R76, R78 ;  /* 0x0000004c4c42722b */ /* 0x000fe4000000004e */
[----:B------:R-:W-:Y:S01]  /*4520*/  @!P4 IMAD.MOV.U32 R14, RZ, RZ, R74 ;  /* 0x000000ffff0ec224 */ /* 0x000fe200078e004a */
[----:B------:R-:W-:Y:S01]  /*4530*/  DFMA R68, R24, R24, R68 ;  /* 0x000000181844722b */ /* 0x000fe20000000044 */
[----:B------:R-:W-:Y:S01]  /*4540*/  @!P4 IMAD.MOV.U32 R15, RZ, RZ, R75 ;  /* 0x000000ffff0fc224 */ /* 0x000fe200078e004b */
[----:B------:R-:W-:Y:S01]  /*4550*/  DADD R24, R60, R58 ;  /* 0x000000003c187229 */ /* 0x000fe2000000003a */
[----:B------:R-:W-:Y:S01]  /*4560*/  @!P4 IMAD.MOV.U32 R2, RZ, RZ, R0 ;  /* 0x000000ffff02c224 */ /* 0x000fe200078e0000 */
[----:B------:R-:W-:Y:S01]  /*4570*/  DADD R50, R50, R72 ;  /* 0x0000000032327229 */ /* 0x000fe20000000048 */
[----:B------:R-:W-:Y:S01]  /*4580*/  @!P4 MOV R3, R9 ;  /* 0x000000090003c202 */ /* 0x000fe20000000f00 */
[----:B------:R-:W-:Y:S01]  /*4590*/  DMUL R48, R48, R48 ;  /* 0x0000003030307228 */ /* 0x000fe20000000000 */
[----:B------:R-:W-:Y:S01]  /*45a0*/  @!P4 IMAD.MOV.U32 R4, RZ, RZ, R8 ;  /* 0x000000ffff04c224 */ /* 0x000fe200078e0008 */
[----:B------:R-:W-:-:S02]  /*45b0*/  DSETP.GEU.AND P5, PT, R66, R14, PT ;  /* 0x0000000e4200722a */ /* 0x000fc40003fae000 */
[----:B------:R-:W-:Y:S02]  /*45c0*/  DFMA R24, R24, R24, R68 ;  /* 0x000000181818722b */ /* 0x000fe40000000044 */
[----:B------:R-:W-:Y:S02]  /*45d0*/  DADD R54, R54, R62 ;  /* 0x0000000036367229 */ /* 0x000fe4000000003e */
[----:B------:R-:W-:Y:S02]  /*45e0*/  DFMA R48, R50, R50, R48 ;  /* 0x000000323230722b */ /* 0x000fe40000000030 */
[----:B------:R-:W-:Y:S02]  /*45f0*/  DADD R52, R52, R64 ;  /* 0x0000000034347229 */ /* 0x000fe40000000040 */
[----:B------:R-:W-:Y:S02]  /*4600*/  DADD R56, R56, R72 ;  /* 0x0000000038387229 */ /* 0x000fe40000000048 */
[----:B------:R-:W-:-:S02]  /*4610*/  DADD R60, R60, R62 ;  /* 0x000000003c3c7229 */ /* 0x000fc4000000003e */
[----:B------:R-:W-:Y:S01]  /*4620*/  @!P5 MOV R14, R66 ;  /* 0x00000042000ed202 */ /* 0x000fe20000000f00 */
[----:B------:R-:W-:Y:S01]  /*4630*/  @!P5 IMAD.MOV.U32 R15, RZ, RZ, R67 ;  /* 0x000000ffff0fd224 */ /* 0x000fe200078e0043 */
[----:B------:R-:W-:Y:S01]  /*4640*/  DFMA R48, R54, R54, R48 ;  /* 0x000000363630722b */ /* 0x000fe20000000030 */
[----:B------:R-:W-:Y:S01]  /*4650*/  @!P5 IMAD.MOV.U32 R2, RZ, RZ, R0 ;  /* 0x000000ffff02d224 */ /* 0x000fe200078e0000 */
[----:B------:R-:W-:Y:S01]  /*4660*/  DMUL R52, R52, R52 ;  /* 0x0000003434347228 */ /* 0x000fe20000000000 */
[----:B------:R-:W-:Y:S01]  /*4670*/  @!P5 MOV R3, R9 ;  /* 0x000000090003d202 */ /* 0x000fe20000000f00 */
[----:B------:R-:W-:Y:S01]  /*4680*/  @!P5 IMAD.MOV.U32 R4, RZ, RZ, R7 ;  /* 0x000000ffff04d224 */ /* 0x000fe200078e0007 */
[----:B------:R-:W-:-:S05]  /*4690*/  DSETP.GEU.AND P6, PT, R24, R14, PT ;  /* 0x0000000e1800722a */ /* 0x000fca0003fce000 */
[----:B------:R-:W-:-:S08]  /*46a0*/  DFMA R52, R56, R56, R52 ;  /* 0x000000383834722b */ /* 0x000fd00000000034 */
[----:B------:R-:W-:Y:S01]  /*46b0*/  DFMA R52, R60, R60, R52 ;  /* 0x0000003c3c34722b */ /* 0x000fe20000000034 */
[----:B------:R-:W-:Y:S01]  /*46c0*/  @!P6 IMAD.MOV.U32 R14, RZ, RZ, R24 ;  /* 0x000000ffff0ee224 */ /* 0x000fe200078e0018 */
[----:B------:R-:W-:Y:S01]  /*46d0*/  @!P6 MOV R15, R25 ;  /* 0x00000019000fe202 */ /* 0x000fe20000000f00 */
[----:B------:R-:W-:Y:S01]  /*46e0*/  @!P6 IMAD.MOV.U32 R2, RZ, RZ, R0 ;  /* 0x000000ffff02e224 */ /* 0x000fe200078e0000 */
[----:B------:R-:W-:Y:S01]  /*46f0*/  @!P6 MOV R3, R9 ;  /* 0x000000090003e202 */ /* 0x000fe20000000f00 */
[----:B------:R-:W-:-:S03]  /*4700*/  @!P6 IMAD.MOV.U32 R4, RZ, RZ, R5 ;  /* 0x000000ffff04e224 */ /* 0x000fc600078e0005 */
[----:B------:R-:W-:-:S14]  /*4710*/  DSETP.GEU.AND P0, PT, R26, R14, PT ;  /* 0x0000000e1a00722a */ /* 0x000fdc0003f0e000 */
[----:B------:R-:W-:Y:S01]  /*4720*/  @!P0 IMAD.MOV.U32 R14, RZ, RZ, R26 ;  /* 0x000000ffff0e8224 */ /* 0x000fe200078e001a */
[----:B------:R-:W-:Y:S01]  /*4730*/  @!P0 MOV R3, R6 ;  /* 0x0000000600038202 */ /* 0x000fe20000000f00 */
[----:B------:R-:W-:Y:S02]  /*4740*/  @!P0 IMAD.MOV.U32 R15, RZ, RZ, R27 ;  /* 0x000000ffff0f8224 */ /* 0x000fe400078e001b */
[----:B------:R-:W-:Y:S02]  /*4750*/  @!P0 IMAD.MOV.U32 R2, RZ, RZ, R0 ;  /* 0x000000ffff028224 */ /* 0x000fe400078e0000 */
[----:B------:R-:W-:Y:S02]  /*4760*/  @!P0 IMAD.MOV.U32 R4, RZ, RZ, R8 ;  /* 0x000000ffff048224 */ /* 0x000fe400078e0008 */
[----:B------:R-:W-:-:S14]  /*4770*/  DSETP.GEU.AND P1, PT, R48, R14, PT ;  /* 0x0000000e3000722a */ /* 0x000fdc0003f2e000 */
        /* <DEDUP_REMOVED lines=8> */
[----:B------:R-:W-:-:S07]  /*4800*/  @!P2 IMAD.MOV.U32 R4, RZ, RZ, R5 ;  /* 0x000000ffff04a224 */ /* 0x000fce00078e0005 */
.L_x_58:
[----:B------:R-:W0:Y:S08]  /*4810*/  I2F.F64 R8, R3 ;  /* 0x0000000300087312 */ /* 0x000e300000201c00 */
[----:B------:R-:W1:Y:S01]  /*4820*/  I2F.F64 R6, R2 ;  /* 0x0000000200067312 */ /* 0x000e620000201c00 */
[----:B0-----:R-:W-:-:S07]  /*4830*/  DADD R8, R20, -R8 ;  /* 0x0000000014087229 */ /* 0x001fce0000000808 */
[----:B------:R-:W0:Y:S01]  /*4840*/  I2F.F64 R14, R4 ;  /* 0x00000004000e7312 */ /* 0x000e220000201c00 */
[----:B-1----:R-:W-:Y:S02]  /*4850*/  DADD R6, R18, -R6 ;  /* 0x0000000012067229 */ /* 0x002fe40000000806 */
[-C--:B------:R-:W-:Y:S01]  /*4860*/  DMUL R28, R28, R8.reuse ;  /* 0x000000081c1c7228 */ /* 0x080fe20000000000 */
[----:B------:R-:W1:Y:S01]  /*4870*/  LDC.64 R18, c[0x0][0x3a0] ;  /* 0x0000e800ff127b82 */ /* 0x000e620000000a00 */
[----:B------:R-:W-:Y:S02]  /*4880*/  DMUL R34, R34, R8 ;  /* 0x0000000822227228 */ /* 0x000fe40000000000 */
[----:B------:R-:W-:Y:S02]  /*4890*/  DMUL R8, R8, R30 ;  /* 0x0000001e08087228 */ /* 0x000fe40000000000 */
[----:B0-----:R-:W-:Y:S02]  /*48a0*/  DADD R14, R22, -R14 ;  /* 0x00000000160e7229 */ /* 0x001fe4000000080e */
[----:B------:R-:W-:-:S02]  /*48b0*/  DFMA R28, R6, R38, R28 ;  /* 0x00000026061c722b */ /* 0x000fc4000000001c */
[----:B------:R-:W-:Y:S02]  /*48c0*/  DFMA R34, R36, R6, R34 ;  /* 0x000000062422722b */ /* 0x000fe40000000022 */
[----:B------:R-:W-:-:S04]  /*48d0*/  DFMA R8, R6, R32, R8 ;  /* 0x000000200608722b */ /* 0x000fc80000000008 */
[----:B------:R-:W-:Y:S02]  /*48e0*/  DFMA R28, R14, R42, R28 ;  /* 0x0000002a0e1c722b */ /* 0x000fe4000000001c */
[----:B------:R-:W-:Y:S02]  /*48f0*/  DFMA R34, R40, R14, R34 ;  /* 0x0000000e2822722b */ /* 0x000fe40000000022 */
[----:B------:R-:W-:-:S04]  /*4900*/  DFMA R16, R14, R16, R8 ;  /* 0x000000100e10722b */ /* 0x000fc80000000008 */
[----:B------:R-:W-:-:S08]  /*4910*/  DMUL R6, R28, R28 ;  /* 0x0000001c1c067228 */ /* 0x000fd00000000000 */
[----:B------:R-:W-:-:S08]  /*4920*/  DFMA R6, R34, R34, R6 ;  /* 0x000000222206722b */ /* 0x000fd00000000006 */
[----:B------:R-:W-:Y:S02]  /*4930*/  DFMA R20, R16, R16, R6 ;  /* 0x000000101014722b */ /* 0x000fe40000000006 */
[----:B-1----:R-:W-:-:S06]  /*4940*/  DMUL R6, R18, R18 ;  /* 0x0000001212067228 */ /* 0x002fcc0000000000 */
[----:B------:R-:W-:-:S06]  /*4950*/  DSETP.GT.AND P0, PT, R20, RZ, PT ;  /* 0x000000ff1400722a */ /* 0x000fcc0003f04000 */
[----:B------:R-:W-:-:S14]  /*4960*/  DSETP.GEU.OR P0, PT, R20, R6, !P0 ;  /* 0x000000061400722a */ /* 0x000fdc000470e400 */
[----:B------:R-:W-:Y:S05]  /*4970*/  @P0 EXIT ;  /* 0x000000000000094d */ /* 0x000fea0003800000 */
[----:B------:R-:W0:Y:S01]  /*4980*/  S2R R0, SR_LANEID ;  /* 0x0000000000007919 */ /* 0x000e220000000000 */
[----:B------:R-:W-:Y:S01]  /*4990*/  VOTEU.ANY UR5, UPT, PT ;  /* 0x0000000000057886 */ /* 0x000fe200038e0100 */
[----:B------:R-:W1:Y:S01]  /*49a0*/  LDC.64 R8, c[0x0][0x3a8] ;  /* 0x0000ea00ff087b82 */ /* 0x000e620000000a00 */
[----:B------:R-:W0:Y:S01]  /*49b0*/  FLO.U32 R19, UR5 ;  /* 0x0000000500137d00 */ /* 0x000e2200080e0000 */
[----:B------:R-:W-:Y:S01]  /*49c0*/  UPOPC UR6, UR5 ;  /* 0x00000005000672bf */ /* 0x000fe20008000000 */
[----:B------:R-:W-:-:S03]  /*49d0*/  UMOV UR4, URZ ;  /* 0x000000ff00047c82 */ /* 0x000fc60008000000 */
[----:B------:R-:W-:-:S04]  /*49e0*/  UIMAD.WIDE.U32 UR6, UR6, 0x1, URZ ;  /* 0x00000001060678a5 */ /* 0x000fc8000f8e00ff */
[----:B------:R-:W-:Y:S02]  /*49f0*/  UIADD3 UR4, UPT, UPT, UR7, UR4, URZ ;  /* 0x0000000407047290 */ /* 0x000fe4000fffe0ff */
[----:B------:R-:W-:Y:S01]  /*4a00*/  MOV R15, UR7 ;  /* 0x00000007000f7c02 */ /* 0x000fe20008000f00 */
[----:B------:R-:W-:-:S03]  /*4a10*/  IMAD.U32 R14, RZ, RZ, UR6 ;  /* 0x00000006ff0e7e24 */ /* 0x000fc6000f8e00ff */
[----:B------:R-:W-:Y:S01]  /*4a20*/  IMAD.U32 R15, RZ, RZ, UR4 ;  /* 0x00000004ff0f7e24 */ /* 0x000fe2000f8e00ff */
[----:B------:R-:W2:Y:S01]  /*4a30*/  LDCU.64 UR6, c[0x0][0x3b0] ;  /* 0x00007600ff0677ac */ /* 0x000ea20008000a00 */
[----:B0-----:R-:W-:-:S13]  /*4a40*/  ISETP.EQ.U32.AND P0, PT, R19, R0, PT ;  /* 0x000000001300720c */ /* 0x001fda0003f02070 */
[----:B-1----:R-:W3:Y:S01]  /*4a50*/  @P0 ATOMG.E.ADD.64.STRONG.GPU PT, R14, desc[UR10][R8.64], R14 ;  /* 0x8000000e080e09a8 */ /* 0x002ee200081ef50a */
[----:B------:R-:W-:Y:S01]  /*4a60*/  UMOV UR4, URZ ;  /* 0x000000ff00047c82 */ /* 0x000fe20008000000 */
[----:B------:R-:W0:Y:S02]  /*4a70*/  S2R R0, SR_LTMASK ;  /* 0x0000000000007919 */ /* 0x000e240000003900 */
[----:B0-----:R-:W-:Y:S01]  /*4a80*/  LOP3.LUT R0, R0, UR5, RZ, 0xc0, !PT ;  /* 0x0000000500007c12 */ /* 0x001fe2000f8ec0ff */
[----:B------:R-:W0:Y:S03]  /*4a90*/  LDCU.U8 UR5, c[0x0][0x3d0] ;  /* 0x00007a00ff0577ac */ /* 0x000e260008000000 */
[----:B------:R-:W1:Y:S01]  /*4aa0*/  POPC R5, R0 ;  /* 0x0000000000057309 */ /* 0x000e620000000000 */
[----:B0-----:R-:W-:Y:S01]  /*4ab0*/  UPRMT UR5, UR5, 0x8880, URZ ;  /* 0x0000888005057896 */ /* 0x001fe200080000ff */
[----:B---3--:R-:W-:Y:S04]  /*4ac0*/  SHFL.IDX PT, R6, R14, R19, 0x1f ;  /* 0x00001f130e067589 */ /* 0x008fe800000e0000 */
[----:B------:R-:W1:Y:S02]  /*4ad0*/  SHFL.IDX PT, R7, R15, R19, 0x1f ;  /* 0x00001f130f077589 */ /* 0x000e6400000e0000 */
[----:B-1----:R-:W-:-:S04]  /*4ae0*/  IMAD.WIDE.U32 R6, R5, 0x1, R6 ;  /* 0x0000000105067825 */ /* 0x002fc800078e0006 */
[----:B------:R-:W-:Y:S01]  /*4af0*/  VIADD R5, R7, UR4 ;  /* 0x0000000407057c36 */ /* 0x000fe20008000000 */
[C---:B--2---:R-:W-:Y:S01]  /*4b00*/  LEA R8, P0, R6.reuse, UR6, 0x4 ;  /* 0x0000000606087c11 */ /* 0x044fe2000f8020ff */
[----:B------:R-:W-:Y:S02]  /*4b10*/  UMOV UR4, UR5 ;  /* 0x0000000500047c82 */ /* 0x000fe40008000000 */
[----:B------:R-:W-:Y:S01]  /*4b20*/  UISETP.NE.AND UP0, UPT, UR4, URZ, UPT ;  /* 0x000000ff0400728c */ /* 0x000fe2000bf05270 */
[----:B------:R-:W-:-:S05]  /*4b30*/  LEA.HI.X R9, R6, UR7, R5, 0x4, P0 ;  /* 0x0000000706097c11 */ /* 0x000fca00080f2405 */
[----:B------:R0:W-:Y:S04]  /*4b40*/  STG.E.64 desc[UR10][R8.64], R12 ;  /* 0x0000000c08007986 */ /* 0x0001e8000c101b0a */
[----:B------:R0:W-:Y:S01]  /*4b50*/  STG.E.64 desc[UR10][R8.64+0x8], R10 ;  /* 0x0000080a08007986 */ /* 0x0001e2000c101b0a */
[----:B------:R-:W-:Y:S05]  /*4b60*/  BRA.U !UP0, `(.L_x_59) ;  /* 0x0000000108287547 */ /* 0x000fea000b800000 */
[----:B0-----:R-:W0:Y:S01]  /*4b70*/  LDC.64 R8, c[0x0][0x3b8] ;  /* 0x0000ee00ff087b82 */ /* 0x001e220000000a00 */
[----:B------:R-:W-:Y:S01]  /*4b80*/  IMAD R11, R5, 0xc, RZ ;  /* 0x0000000c050b7824 */ /* 0x000fe200078e02ff */
[----:B------:R-:W-:Y:S01]  /*4b90*/  IADD3 R13, PT, PT, -R4, RZ, RZ ;  /* 0x000000ff040d7210 */ /* 0x000fe20007ffe1ff */
[----:B------:R-:W-:Y:S02]  /*4ba0*/  IMAD.MOV R3, RZ, RZ, -R3 ;  /* 0x000000ffff037224 */ /* 0x000fe400078e0a03 */
[----:B0-----:R-:W-:-:S05]  /*4bb0*/  IMAD.WIDE.U32 R8, R6, 0xc, R8 ;  /* 0x0000000c06087825 */ /* 0x001fca00078e0008 */
[----:B------:R-:W-:Y:S01]  /*4bc0*/  IADD3 R9, PT, PT, R9, R11, RZ ;  /* 0x0000000b09097210 */ /* 0x000fe20007ffe0ff */
[----:B------:R-:W-:-:S04]  /*4bd0*/  IMAD.MOV R11, RZ, RZ, -R2 ;  /* 0x000000ffff0b7224 */ /* 0x000fc800078e0a02 */
[----:B------:R1:W-:Y:S04]  /*4be0*/  STG.E desc[UR10][R8.64+0x4], R3 ;  /* 0x0000040308007986 */ /* 0x0003e8000c10190a */
[----:B------:R1:W-:Y:S04]  /*4bf0*/  STG.E desc[UR10][R8.64], R11 ;  /* 0x0000000b08007986 */ /* 0x0003e8000c10190a */
[----:B------:R1:W-:Y:S02]  /*4c00*/  STG.E desc[UR10][R8.64+0x8], R13 ;  /* 0x0000080d08007986 */ /* 0x0003e4000c10190a */
.L_x_59:
[----:B------:R-:W2:Y:S02]  /*4c10*/  LDCU.S8 UR4, c[0x0][0x3d2] ;  /* 0x00007a40ff0477ac */ /* 0x000ea40008000200 */
[----:B--2---:R-:W-:-:S09]  /*4c20*/  UISETP.NE.AND UP0, UPT, UR4, URZ, UPT ;  /* 0x000000ff0400728c */ /* 0x004fd2000bf05270 */
[----:B------:R-:W-:Y:S05]  /*4c30*/  BRA.U !UP0, `(.L_x_60) ;  /* 0x00000001081c7547 */ /* 0x000fea000b800000 */
[----:B-1----:R-:W1:Y:S01]  /*4c40*/  LDC.64 R2, c[0x0][0x3c8] ;  /* 0x0000f200ff027b82 */ /* 0x002e620000000a00 */
[----:B0-----:R-:W-:Y:S02]  /*4c50*/  IMAD R9, R5, 0x18, RZ ;  /* 0x0000001805097824 */ /* 0x001fe400078e02ff */
[----:B-1----:R-:W-:-:S04]  /*4c60*/  IMAD.WIDE.U32 R2, R6, 0x18, R2 ;  /* 0x0000001806027825 */ /* 0x002fc800078e0002 */
[----:B------:R-:W-:-:S05]  /*4c70*/  IMAD.IADD R3, R3, 0x1, R9 ;  /* 0x0000000103037824 */ /* 0x000fca00078e0209 */
[----:B------:R2:W-:Y:S04]  /*4c80*/  STG.E.64 desc[UR10][R2.64], R34 ;  /* 0x0000002202007986 */ /* 0x0005e8000c101b0a */
[----:B------:R2:W-:Y:S04]  /*4c90*/  STG.E.64 desc[UR10][R2.64+0x8], R28 ;  /* 0x0000081c02007986 */ /* 0x0005e8000c101b0a */
[----:B------:R2:W-:Y:S02]  /*4ca0*/  STG.E.64 desc[UR10][R2.64+0x10], R16 ;  /* 0x0000101002007986 */ /* 0x0005e4000c101b0a */
.L_x_60:
[----:B------:R-:W3:Y:S02]  /*4cb0*/  LDCU.S8 UR4, c[0x0][0x3d1] ;  /* 0x00007a20ff0477ac */ /* 0x000ee40008000200 */
[----:B---3--:R-:W-:-:S13]  /*4cc0*/  ISETP.NE.AND P0, PT, RZ, UR4, PT ;  /* 0x00000004ff007c0c */ /* 0x008fda000bf05270 */
[----:B------:R-:W-:Y:S05]  /*4cd0*/  @!P0 EXIT ;  /* 0x000000000000894d */ /* 0x000fea0003800000 */
[----:B-12---:R-:W1:Y:S01]  /*4ce0*/  MUFU.RSQ64H R3, R21 ;  /* 0x0000001500037308 */ /* 0x006e620000001c00 */
[----:B------:R-:W-:Y:S01]  /*4cf0*/  IADD3 R2, PT, PT, R21, -0x3500000, RZ ;  /* 0xfcb0000015027810 */ /* 0x000fe20007ffe0ff */
[----:B0-----:R-:W-:Y:S01]  /*4d00*/  IMAD.MOV.U32 R10, RZ, RZ, 0x0 ;  /* 0x00000000ff0a7424 */ /* 0x001fe200078e00ff */
[----:B------:R-:W-:Y:S01]  /*4d10*/  MOV R11, 0x3fd80000 ;  /* 0x3fd80000000b7802 */ /* 0x000fe20000000f00 */
[----:B------:R-:W-:Y:S01]  /*4d20*/  BSSY.RECONVERGENT B0, `(.L_x_61) ;  /* 0x0000016000007945 */ /* 0x000fe20003800200 */
[----:B------:R-:W-:Y:S02]  /*4d30*/  ISETP.GE.U32.AND P0, PT, R2, 0x7ca00000, PT ;  /* 0x7ca000000200780c */ /* 0x000fe40003f06070 */
[----:B-1----:R-:W-:-:S08]  /*4d40*/  DMUL R8, R2, R2 ;  /* 0x0000000202087228 */ /* 0x002fd00000000000 */
        /* <DEDUP_REMOVED lines=17> */
[----:B------:R-:W-:Y:S01]  /*4e60*/  MOV R8, R22 ;  /* 0x0000001600087202 */ /* 0x000fe20000000f00 */
[----:B------:R-:W-:-:S07]  /*4e70*/  IMAD.MOV.U32 R9, RZ, RZ, R23 ;  /* 0x000000ffff097224 */ /* 0x000fce00078e0017 */
.L_x_62:
[----:B------:R-:W-:Y:S05]  /*4e80*/  BSYNC.RECONVERGENT B0 ;  /* 0x0000000000007941 */ /* 0x000fea0003800200 */
.L_x_61:
[----:B------:R-:W0:Y:S02]  /*4e90*/  LDCU.64 UR4, c[0x0][0x3c0] ;  /* 0x00007800ff0477ac */ /* 0x000e240008000a00 */
[----:B0-----:R-:W-:-:S04]  /*4ea0*/  LEA R2, P0, R6, UR4, 0x3 ;  /* 0x0000000406027c11 */ /* 0x001fc8000f8018ff */
[----:B------:R-:W-:-:S05]  /*4eb0*/  LEA.HI.X R3, R6, UR5, R5, 0x3, P0 ;  /* 0x0000000506037c11 */ /* 0x000fca00080f1c05 */
[----:B------:R-:W-:Y:S01]  /*4ec0*/  STG.E.64 desc[UR10][R2.64], R8 ;  /* 0x0000000802007986 */ /* 0x000fe2000c101b0a */
[----:B------:R-:W-:Y:S05]  /*4ed0*/  EXIT ;  /* 0x000000000000794d */ /* 0x000fea0003800000 */
        .weak           $__internal_2_$__cuda_sm20_dblrcp_rn_slowpath_v3
        .type           $__internal_2_$__cuda_sm20_dblrcp_rn_slowpath_v3,@function
        .size           $__internal_2_$__cuda_sm20_dblrcp_rn_slowpath_v3,($__internal_3_$__cuda_sm20_div_rn_f64_full - $__internal_2_$__cuda_sm20_dblrcp_rn_slowpath_v3)
$__internal_2_$__cuda_sm20_dblrcp_rn_slowpath_v3:
[----:B------:R-:W-:-:S14]  /*4ee0*/  DSETP.GTU.AND P0, PT, |R28|, +INF , PT ;  /* 0x7ff000001c00742a */ /* 0x000fdc0003f0c200 */
[----:B------:R-:W-:Y:S05]  /*4ef0*/  @P0 BRA `(.L_x_63) ;  /* 0x00000000007c0947 */ /* 0x000fea0003800000 */
[----:B------:R-:W-:-:S04]  /*4f00*/  LOP3.LUT R33, R29, 0x7fffffff, RZ, 0xc0, !PT ;  /* 0x7fffffff1d217812 */ /* 0x000fc800078ec0ff */
[----:B------:R-:W-:-:S04]  /*4f10*/  IADD3 R30, PT, PT, R33, -0x1, RZ ;  /* 0xffffffff211e7810 */ /* 0x000fc80007ffe0ff */
[----:B------:R-:W-:-:S13]  /*4f20*/  ISETP.GE.U32.AND P0, PT, R30, 0x7fefffff, PT ;  /* 0x7fefffff1e00780c */ /* 0x000fda0003f06070 */
[----:B------:R-:W-:Y:S01]  /*4f30*/  @P0 LOP3.LUT R31, R29, 0x7ff00000, RZ, 0x3c, !PT ;  /* 0x7ff000001d1f0812 */ /* 0x000fe200078e3cff */
[----:B------:R-:W-:Y:S01]  /*4f40*/  @P0 IMAD.MOV.U32 R30, RZ, RZ, RZ ;  /* 0x000000ffff1e0224 */ /* 0x000fe200078e00ff */
[----:B------:R-:W-:Y:S06]  /*4f50*/  @P0 BRA `(.L_x_64) ;  /* 0x00000000006c0947 */ /* 0x000fec0003800000 */
[----:B------:R-:W-:-:S13]  /*4f60*/  ISETP.GE.U32.AND P0, PT, R33, 0x1000001, PT ;  /* 0x010000012100780c */ /* 0x000fda0003f06070 */
[----:B------:R-:W-:Y:S05]  /*4f70*/  @!P0 BRA `(.L_x_65) ;  /* 0x0000000000348947 */ /* 0x000fea0003800000 */
[----:B------:R-:W-:Y:S01]  /*4f80*/  IADD3 R31, PT, PT, R29, -0x3fe00000, RZ ;  /* 0xc02000001d1f7810 */ /* 0x000fe20007ffe0ff */
[----:B------:R-:W-:-:S03]  /*4f90*/  IMAD.MOV.U32 R30, RZ, RZ, R28 ;  /* 0x000000ffff1e7224 */ /* 0x000fc600078e001c */
[----:B------:R-:W0:Y:S03]  /*4fa0*/  MUFU.RCP64H R33, R31 ;  /* 0x0000001f00217308 */ /* 0x000e260000001800 */
[----:B0-----:R-:W-:-:S08]  /*4fb0*/  DFMA R34, -R30, R32, 1 ;  /* 0x3ff000001e22742b */ /* 0x001fd00000000120 */
[----:B------:R-:W-:-:S08]  /*4fc0*/  DFMA R34, R34, R34, R34 ;  /* 0x000000222222722b */ /* 0x000fd00000000022 */
[----:B------:R-:W-:-:S08]  /*4fd0*/  DFMA R34, R32, R34, R32 ;  /* 0x000000222022722b */ /* 0x000fd00000000020 */
[----:B------:R-:W-:-:S08]  /*4fe0*/  DFMA R32, -R30, R34, 1 ;  /* 0x3ff000001e20742b */ /* 0x000fd00000000122 */
[----:B------:R-:W-:-:S08]  /*4ff0*/  DFMA R32, R34, R32, R34 ;  /* 0x000000202220722b */ /* 0x000fd00000000022 */
[----:B------:R-:W-:-:S08]  /*5000*/  DMUL R32, R32, 2.2250738585072013831e-308 ;  /* 0x0010000020207828 */ /* 0x000fd00000000000 */
[----:B------:R-:W-:-:S08]  /*5010*/  DFMA R28, -R28, R32, 1 ;  /* 0x3ff000001c1c742b */ /* 0x000fd00000000120 */
[----:B------:R-:W-:-:S08]  /*5020*/  DFMA R28, R28, R28, R28 ;  /* 0x0000001c1c1c722b */ /* 0x000fd0000000001c */
[----:B------:R-:W-:Y:S01]  /*5030*/  DFMA R30, R32, R28, R32 ;  /* 0x0000001c201e722b */ /* 0x000fe20000000020 */
[----:B------:R-:W-:Y:S10]  /*5040*/  BRA `(.L_x_64) ;  /* 0x0000000000307947 */ /* 0x000ff40003800000 */
.L_x_65:
[----:B------:R-:W-:Y:S01]  /*5050*/  DMUL R28, R28, 8.11296384146066816958e+31 ;  /* 0x469000001c1c7828 */ /* 0x000fe20000000000 */
[----:B------:R-:W-:-:S05]  /*5060*/  MOV R30, R32 ;  /* 0x00000020001e7202 */ /* 0x000fca0000000f00 */
[----:B------:R-:W0:Y:S02]  /*5070*/  MUFU.RCP64H R31, R29 ;  /* 0x0000001d001f7308 */ /* 0x000e240000001800 */
[----:B0-----:R-:W-:-:S08]  /*5080*/  DFMA R32, -R28, R30, 1 ;  /* 0x3ff000001c20742b */ /* 0x001fd0000000011e */
[----:B------:R-:W-:-:S08]  /*5090*/  DFMA R32, R32, R32, R32 ;  /* 0x000000202020722b */ /* 0x000fd00000000020 */
[----:B------:R-:W-:-:S08]  /*50a0*/  DFMA R32, R30, R32, R30 ;  /* 0x000000201e20722b */ /* 0x000fd0000000001e */
[----:B------:R-:W-:-:S08]  /*50b0*/  DFMA R30, -R28, R32, 1 ;  /* 0x3ff000001c1e742b */ /* 0x000fd00000000120 */
[----:B------:R-:W-:-:S08]  /*50c0*/  DFMA R30, R32, R30, R32 ;  /* 0x0000001e201e722b */ /* 0x000fd00000000020 */
[----:B------:R-:W-:Y:S01]  /*50d0*/  DMUL R30, R30, 8.11296384146066816958e+31 ;  /* 0x469000001e1e7828 */ /* 0x000fe20000000000 */
[----:B------:R-:W-:Y:S10]  /*50e0*/  BRA `(.L_x_64) ;  /* 0x0000000000087947 */ /* 0x000ff40003800000 */
.L_x_63:
[----:B------:R-:W-:Y:S01]  /*50f0*/  LOP3.LUT R31, R29, 0x80000, RZ, 0xfc, !PT ;  /* 0x000800001d1f7812 */ /* 0x000fe200078efcff */
[----:B------:R-:W-:-:S07]  /*5100*/  IMAD.MOV.U32 R30, RZ, RZ, R28 ;  /* 0x000000ffff1e7224 */ /* 0x000fce00078e001c */
.L_x_64:
[----:B------:R-:W-:Y:S01]  /*5110*/  MOV R28, R36 ;  /* 0x00000024001c7202 */ /* 0x000fe20000000f00 */
[----:B------:R-:W-:Y:S01]  /*5120*/  IMAD.MOV.U32 R29, RZ, RZ, 0x0 ;  /* 0x00000000ff1d7424 */ /* 0x000fe200078e00ff */
[----:B------:R-:W-:Y:S01]  /*5130*/  MOV R32, R30 ;  /* 0x0000001e00207202 */ /* 0x000fe20000000f00 */
[----:B------:R-:W-:Y:S02]  /*5140*/  IMAD.MOV.U32 R33, RZ, RZ, R31 ;  /* 0x000000ffff217224 */ /* 0x000fe400078e001f */
[----:B------:R-:W-:Y:S05]  /*5150*/  RET.REL.NODEC R28 `(_Z32compute_mic_neighbours_half_implPKdS0_PKbmdPmS3_PiPdS5_bbb) ;  /* 0xffffffac1ca87950 */ /* 0x000fea0003c3ffff */
        .weak           $__internal_3_$__cuda_sm20_div_rn_f64_full
        .type           $__internal_3_$__cuda_sm20_div_rn_f64_full,@function
        .size           $__internal_3_$__cuda_sm20_div_rn_f64_full,($__internal_4_$__cuda_sm20_dsqrt_rn_f64_mediumpath_v1 - $__internal_3_$__cuda_sm20_div_rn_f64_full)
$__internal_3_$__cuda_sm20_div_rn_f64_full:
[C---:B------:R-:W-:Y:S01]  /*5160*/  FSETP.GEU.AND P0, PT, |R23|.reuse, 1.469367938527859385e-39, PT ;  /* 0x001000001700780b */ /* 0x040fe20003f0e200 */
[----:B------:R-:W-:Y:S01]  /*5170*/  IMAD.MOV.U32 R30, RZ, RZ, 0x1 ;  /* 0x00000001ff1e7424 */ /* 0x000fe200078e00ff */
[----:B------:R-:W-:Y:S01]  /*5180*/  LOP3.LUT R24, R23, 0x800fffff, RZ, 0xc0, !PT ;  /* 0x800fffff17187812 */ /* 0x000fe200078ec0ff */
[----:B------:R-:W-:Y:S01]  /*5190*/  BSSY.RECONVERGENT B1, `(.L_x_66) ;  /* 0x0000054000017945 */ /* 0x000fe20003800200 */
[C---:B------:R-:W-:Y:S02]  /*51a0*/  FSETP.GEU.AND P2, PT, |R29|.reuse, 1.469367938527859385e-39, PT ;  /* 0x001000001d00780b */ /* 0x040fe40003f4e200 */
[----:B------:R-:W-:Y:S02]  /*51b0*/  LOP3.LUT R25, R24, 0x3ff00000, RZ, 0xfc, !PT ;  /* 0x3ff0000018197812 */ /* 0x000fe400078efcff */
[----:B------:R-:W-:Y:S02]  /*51c0*/  MOV R24, R22 ;  /* 0x0000001600187202 */ /* 0x000fe40000000f00 */
[----:B------:R-:W-:-:S02]  /*51d0*/  LOP3.LUT R41, R29, 0x7ff00000, RZ, 0xc0, !PT ;  /* 0x7ff000001d297812 */ /* 0x000fc400078ec0ff */
[----:B------:R-:W-:Y:S01]  /*51e0*/  LOP3.LUT R38, R23, 0x7ff00000, RZ, 0xc0, !PT ;  /* 0x7ff0000017267812 */ /* 0x000fe200078ec0ff */
[----:B------:R-:W-:Y:S01]  /*51f0*/  @!P0 DMUL R24, R22, 8.98846567431157953865e+307 ;  /* 0x7fe0000016188828 */ /* 0x000fe20000000000 */
[----:B------:R-:W-:Y:S02]  /*5200*/  MOV R27, 0x1ca00000 ;  /* 0x1ca00000001b7802 */ /* 0x000fe40000000f00 */
[----:B------:R-:W-:Y:S02]  /*5210*/  ISETP.GE.U32.AND P1, PT, R41, R38, PT ;  /* 0x000000262900720c */ /* 0x000fe40003f26070 */
[----:B------:R-:W-:Y:S01]  /*5220*/  @!P2 LOP3.LUT R34, R23, 0x7ff00000, RZ, 0xc0, !PT ;  /* 0x7ff000001722a812 */ /* 0x000fe200078ec0ff */
[----:B------:R-:W0:Y:S01]  /*5230*/  MUFU.RCP64H R31, R25 ;  /* 0x00000019001f7308 */ /* 0x000e220000001800 */
[----:B------:R-:W-:Y:S02]  /*5240*/  SEL R37, R27, 0x63400000, !P1 ;  /* 0x634000001b257807 */ /* 0x000fe40004800000 */
[----:B------:R-:W-:-:S02]  /*5250*/  @!P2 ISETP.GE.U32.AND P3, PT, R41, R34, PT ;  /* 0x000000222900a20c */ /* 0x000fc40003f66070 */
[----:B------:R-:W-:Y:S02]  /*5260*/  @!P0 LOP3.LUT R38, R25, 0x7ff00000, RZ, 0xc0, !PT ;  /* 0x7ff0000019268812 */ /* 0x000fe400078ec0ff */
[----:B------:R-:W-:-:S03]  /*5270*/  @!P2 SEL R39, R27, 0x63400000, !P3 ;  /* 0x634000001b27a807 */ /* 0x000fc60005800000 */
[----:B------:R-:W-:Y:S01]  /*5280*/  VIADD R42, R38, 0xffffffff ;  /* 0xffffffff262a7836 */ /* 0x000fe20000000000 */
[----:B------:R-:W-:Y:S01]  /*5290*/  @!P2 LOP3.LUT R39, R39, 0x80000000, R29, 0xf8, !PT ;  /* 0x800000002727a812 */ /* 0x000fe200078ef81d */
[----:B0-----:R-:W-:-:S08]  /*52a0*/  DFMA R32, R30, -R24, 1 ;  /* 0x3ff000001e20742b */ /* 0x001fd00000000818 */
[----:B------:R-:W-:-:S08]  /*52b0*/  DFMA R32, R32, R32, R32 ;  /* 0x000000202020722b */ /* 0x000fd00000000020 */
[----:B------:R-:W-:Y:S01]  /*52c0*/  DFMA R34, R30, R32, R30 ;  /* 0x000000201e22722b */ /* 0x000fe2000000001e */
[----:B------:R-:W-:Y:S01]  /*52d0*/  LOP3.LUT R31, R37, 0x800fffff, R29, 0xf8, !PT ;  /* 0x800fffff251f7812 */ /* 0x000fe200078ef81d */
[----:B------:R-:W-:Y:S01]  /*52e0*/  IMAD.MOV.U32 R30, RZ, RZ, R28 ;  /* 0x000000ffff1e7224 */ /* 0x000fe200078e001c */
[----:B------:R-:W-:Y:S01]  /*52f0*/  @!P2 LOP3.LUT R33, R39, 0x100000, RZ, 0xfc, !PT ;  /* 0x001000002721a812 */ /* 0x000fe200078efcff */
[----:B------:R-:W-:Y:S01]  /*5300*/  IMAD.MOV.U32 R39, RZ, RZ, R41 ;  /* 0x000000ffff277224 */ /* 0x000fe200078e0029 */
[----:B------:R-:W-:-:S03]  /*5310*/  @!P2 MOV R32, RZ ;  /* 0x000000ff0020a202 */ /* 0x000fc60000000f00 */
[----:B------:R-:W-:-:S03]  /*5320*/  DFMA R36, R34, -R24, 1 ;  /* 0x3ff000002224742b */ /* 0x000fc60000000818 */
[----:B------:R-:W-:-:S05]  /*5330*/  @!P2 DFMA R30, R30, 2, -R32 ;  /* 0x400000001e1ea82b */ /* 0x000fca0000000820 */
[----:B------:R-:W-:-:S05]  /*5340*/  DFMA R36, R34, R36, R34 ;  /* 0x000000242224722b */ /* 0x000fca0000000022 */
[----:B------:R-:W-:-:S03]  /*5350*/  @!P2 LOP3.LUT R39, R31, 0x7ff00000, RZ, 0xc0, !PT ;  /* 0x7ff000001f27a812 */ /* 0x000fc600078ec0ff */
[----:B------:R-:W-:Y:S01]  /*5360*/  DMUL R32, R36, R30 ;  /* 0x0000001e24207228 */ /* 0x000fe20000000000 */
[----:B------:R-:W-:-:S04]  /*5370*/  IADD3 R40, PT, PT, R39, -0x1, RZ ;  /* 0xffffffff27287810 */ /* 0x000fc80007ffe0ff */
[----:B------:R-:W-:-:S03]  /*5380*/  ISETP.GT.U32.AND P0, PT, R40, 0x7feffffe, PT ;  /* 0x7feffffe2800780c */ /* 0x000fc60003f04070 */
[----:B------:R-:W-:Y:S01]  /*5390*/  DFMA R34, R32, -R24, R30 ;  /* 0x800000182022722b */ /* 0x000fe2000000001e */
[----:B------:R-:W-:-:S07]  /*53a0*/  ISETP.GT.U32.OR P0, PT, R42, 0x7feffffe, P0 ;  /* 0x7feffffe2a00780c */ /* 0x000fce0000704470 */
[----:B------:R-:W-:-:S06]  /*53b0*/  DFMA R32, R36, R34, R32 ;  /* 0x000000222420722b */ /* 0x000fcc0000000020 */
[----:B------:R-:W-:Y:S05]  /*53c0*/  @P0 BRA `(.L_x_67) ;  /* 0x00000000006c0947 */ /* 0x000fea0003800000 */
[----:B------:R-:W-:-:S04]  /*53d0*/  LOP3.LUT R34, R23, 0x7ff00000, RZ, 0xc0, !PT ;  /* 0x7ff0000017227812 */ /* 0x000fc800078ec0ff */
[CC--:B------:R-:W-:Y:S02]  /*53e0*/  VIADDMNMX R28, R41.reuse, -R34.reuse, 0xb9600000, !PT ;  /* 0xb9600000291c7446 */ /* 0x0c0fe40007800922 */
[----:B------:R-:W-:Y:S02]  /*53f0*/  ISETP.GE.U32.AND P0, PT, R41, R34, PT ;  /* 0x000000222900720c */ /* 0x000fe40003f06070 */
[----:B------:R-:W-:Y:S02]  /*5400*/  VIMNMX R28, PT, PT, R28, 0x46a00000, PT ;  /* 0x46a000001c1c7848 */ /* 0x000fe40003fe0100 */
[----:B------:R-:W-:-:S04]  /*5410*/  SEL R27, R27, 0x63400000, !P0 ;  /* 0x634000001b1b7807 */ /* 0x000fc80004000000 */
[----:B------:R-:W-:Y:S02]  /*5420*/  IADD3 R36, PT, PT, -R27, R28, RZ ;  /* 0x0000001c1b247210 */ /* 0x000fe40007ffe1ff */
[----:B------:R-:W-:-:S03]  /*5430*/  MOV R28, RZ ;  /* 0x000000ff001c7202 */ /* 0x000fc60000000f00 */
[----:B------:R-:W-:-:S06]  /*5440*/  VIADD R29, R36, 0x7fe00000 ;  /* 0x7fe00000241d7836 */ /* 0x000fcc0000000000 */
[----:B------:R-:W-:-:S10]  /*5450*/  DMUL R34, R32, R28 ;  /* 0x0000001c20227228 */ /* 0x000fd40000000000 */
[----:B------:R-:W-:-:S13]  /*5460*/  FSETP.GTU.AND P0, PT, |R35|, 1.469367938527859385e-39, PT ;  /* 0x001000002300780b */ /* 0x000fda0003f0c200 */
[----:B------:R-:W-:Y:S05]  /*5470*/  @P0 BRA `(.L_x_68) ;  /* 0x0000000000940947 */ /* 0x000fea0003800000 */
[----:B------:R-:W-:Y:S01]  /*5480*/  DFMA R24, R32, -R24, R30 ;  /* 0x800000182018722b */ /* 0x000fe2000000001e */
[----:B------:R-:W-:-:S09]  /*5490*/  IMAD.MOV.U32 R28, RZ, RZ, RZ ;  /* 0x000000ffff1c7224 */ /* 0x000fd200078e00ff */
[C---:B------:R-:W-:Y:S02]  /*54a0*/  FSETP.NEU.AND P0, PT, R25.reuse, RZ, PT ;  /* 0x000000ff1900720b */ /* 0x040fe40003f0d000 */
[----:B------:R-:W-:-:S04]  /*54b0*/  LOP3.LUT R27, R25, 0x80000000, R23, 0x48, !PT ;  /* 0x80000000191b7812 */ /* 0x000fc800078e4817 */
[----:B------:R-:W-:-:S07]  /*54c0*/  LOP3.LUT R29, R27, R29, RZ, 0xfc, !PT ;  /* 0x0000001d1b1d7212 */ /* 0x000fce00078efcff */
[----:B------:R-:W-:Y:S05]  /*54d0*/  @!P0 BRA `(.L_x_68) ;  /* 0x00000000007c8947 */ /* 0x000fea0003800000 */
[----:B------:R-:W-:Y:S01]  /*54e0*/  IADD3 R23, PT, PT, -R36, RZ, RZ ;  /* 0x000000ff24177210 */ /* 0x000fe20007ffe1ff */
[----:B------:R-:W-:Y:S01]  /*54f0*/  IMAD.MOV.U32 R22, RZ, RZ, RZ ;  /* 0x000000ffff167224 */ /* 0x000fe200078e00ff */
[----:B------:R-:W-:-:S05]  /*5500*/  DMUL.RP R28, R32, R28 ;  /* 0x0000001c201c7228 */ /* 0x000fca0000008000 */
[----:B------:R-:W-:-:S05]  /*5510*/  DFMA R22, R34, -R22, R32 ;  /* 0x800000162216722b */ /* 0x000fca0000000020 */
[----:B------:R-:W-:Y:S02]  /*5520*/  LOP3.LUT R27, R29, R27, RZ, 0x3c, !PT ;  /* 0x0000001b1d1b7212 */ /* 0x000fe400078e3cff */
[----:B------:R-:W-:-:S04]  /*5530*/  IADD3 R22, PT, PT, -R36, -0x43300000, RZ ;  /* 0xbcd0000024167810 */ /* 0x000fc80007ffe1ff */
[----:B------:R-:W-:-:S04]  /*5540*/  FSETP.NEU.AND P0, PT, |R23|, R22, PT ;  /* 0x000000161700720b */ /* 0x000fc80003f0d200 */
[----:B------:R-:W-:Y:S02]  /*5550*/  FSEL R34, R28, R34, !P0 ;  /* 0x000000221c227208 */ /* 0x000fe40004000000 */
[----:B------:R-:W-:Y:S01]  /*5560*/  FSEL R35, R27, R35, !P0 ;  /* 0x000000231b237208 */ /* 0x000fe20004000000 */
[----:B------:R-:W-:Y:S06]  /*5570*/  BRA `(.L_x_68) ;  /* 0x0000000000547947 */ /* 0x000fec0003800000 */
.L_x_67:
[----:B------:R-:W-:-:S14]  /*5580*/  DSETP.NAN.AND P0, PT, R28, R28, PT ;  /* 0x0000001c1c00722a */ /* 0x000fdc0003f08000 */
[----:B------:R-:W-:Y:S05]  /*5590*/  @P0 BRA `(.L_x_69) ;  /* 0x0000000000440947 */ /* 0x000fea0003800000 */
[----:B------:R-:W-:-:S14]  /*55a0*/  DSETP.NAN.AND P0, PT, R22, R22, PT ;  /* 0x000000161600722a */ /* 0x000fdc0003f08000 */
[----:B------:R-:W-:Y:S05]  /*55b0*/  @P0 BRA `(.L_x_70) ;  /* 0x0000000000300947 */ /* 0x000fea0003800000 */
[----:B------:R-:W-:Y:S01]  /*55c0*/  ISETP.NE.AND P0, PT, R39, R38, PT ;  /* 0x000000262700720c */ /* 0x000fe20003f05270 */
[----:B------:R-:W-:Y:S01]  /*55d0*/  IMAD.MOV.U32 R35, RZ, RZ, -0x80000 ;  /* 0xfff80000ff237424 */ /* 0x000fe200078e00ff */
[----:B------:R-:W-:-:S11]  /*55e0*/  MOV R34, 0x0 ;  /* 0x0000000000227802 */ /* 0x000fd60000000f00 */
[----:B------:R-:W-:Y:S05]  /*55f0*/  @!P0 BRA `(.L_x_68) ;  /* 0x0000000000348947 */ /* 0x000fea0003800000 */
[----:B------:R-:W-:Y:S02]  /*5600*/  ISETP.NE.AND P0, PT, R39, 0x7ff00000, PT ;  /* 0x7ff000002700780c */ /* 0x000fe40003f05270 */
[----:B------:R-:W-:Y:S02]  /*5610*/  LOP3.LUT R35, R29, 0x80000000, R23, 0x48, !PT ;  /* 0x800000001d237812 */ /* 0x000fe400078e4817 */
[----:B------:R-:W-:-:S13]  /*5620*/  ISETP.EQ.OR P0, PT, R38, RZ, !P0 ;  /* 0x000000ff2600720c */ /* 0x000fda0004702670 */
[----:B------:R-:W-:Y:S02]  /*5630*/  @P0 LOP3.LUT R22, R35, 0x7ff00000, RZ, 0xfc, !PT ;  /* 0x7ff0000023160812 */ /* 0x000fe400078efcff */
[----:B------:R-:W-:Y:S01]  /*5640*/  @!P0 MOV R34, RZ ;  /* 0x000000ff00228202 */ /* 0x000fe20000000f00 */
[----:B------:R-:W-:Y:S01]  /*5650*/  @P0 IMAD.MOV.U32 R34, RZ, RZ, RZ ;  /* 0x000000ffff220224 */ /* 0x000fe200078e00ff */
[----:B------:R-:W-:Y:S01]  /*5660*/  @P0 MOV R35, R22 ;  /* 0x0000001600230202 */ /* 0x000fe20000000f00 */
[----:B------:R-:W-:Y:S06]  /*5670*/  BRA `(.L_x_68) ;  /* 0x0000000000147947 */ /* 0x000fec0003800000 */
.L_x_70:
[----:B------:R-:W-:Y:S01]  /*5680*/  LOP3.LUT R35, R23, 0x80000, RZ, 0xfc, !PT ;  /* 0x0008000017237812 */ /* 0x000fe200078efcff */
[----:B------:R-:W-:Y:S01]  /*5690*/  IMAD.MOV.U32 R34, RZ, RZ, R22 ;  /* 0x000000ffff227224 */ /* 0x000fe200078e0016 */
[----:B------:R-:W-:Y:S06]  /*56a0*/  BRA `(.L_x_68) ;  /* 0x0000000000087947 */ /* 0x000fec0003800000 */
.L_x_69:
[----:B------:R-:W-:Y:S02]  /*56b0*/  LOP3.LUT R35, R29, 0x80000, RZ, 0xfc, !PT ;  /* 0x000800001d237812 */ /* 0x000fe400078efcff */
[----:B------:R-:W-:-:S07]  /*56c0*/  MOV R34, R28 ;  /* 0x0000001c00227202 */ /* 0x000fce0000000f00 */
.L_x_68:
[----:B------:R-:W-:Y:S05]  /*56d0*/  BSYNC.RECONVERGENT B1 ;  /* 0x0000000000017941 */ /* 0x000fea0003800200 */
.L_x_66:
[----:B------:R-:W-:-:S04]  /*56e0*/  IMAD.MOV.U32 R27, RZ, RZ, 0x0 ;  /* 0x00000000ff1b7424 */ /* 0x000fc800078e00ff */
[----:B------:R-:W-:Y:S05]  /*56f0*/  RET.REL.NODEC R26 `(_Z32compute_mic_neighbours_half_implPKdS0_PKbmdPmS3_PiPdS5_bbb) ;  /* 0xffffffa81a407950 */ /* 0x000fea0003c3ffff */
        .weak           $__internal_4_$__cuda_sm20_dsqrt_rn_f64_mediumpath_v1
        .type           $__internal_4_$__cuda_sm20_dsqrt_rn_f64_mediumpath_v1,@function
        .size           $__internal_4_$__cuda_sm20_dsqrt_rn_f64_mediumpath_v1,(.L_x_159 - $__internal_4_$__cuda_sm20_dsqrt_rn_f64_mediumpath_v1)
$__internal_4_$__cuda_sm20_dsqrt_rn_f64_mediumpath_v1:
[----:B------:R-:W-:Y:S01]  /*5700*/  ISETP.GE.U32.AND P0, PT, R25, -0x3400000, PT ;  /* 0xfcc000001900780c */ /* 0x000fe20003f06070 */
[----:B------:R-:W-:Y:S01]  /*5710*/  BSSY.RECONVERGENT B2, `(.L_x_71) ;  /* 0x0000028000027945 */ /* 0x000fe20003800200 */
[----:B------:R-:W-:Y:S01]  /*5720*/  MOV R26, R20 ;  /* 0x00000014001a7202 */ /* 0x000fe20000000f00 */
[----:B------:R-:W-:Y:S01]  /*5730*/  IMAD.MOV.U32 R27, RZ, RZ, R21 ;  /* 0x000000ffff1b7224 */ /* 0x000fe200078e0015 */
[----:B------:R-:W-:Y:S01]  /*5740*/  MOV R25, R29 ;  /* 0x0000001d00197202 */ /* 0x000fe20000000f00 */
[----:B------:R-:W-:Y:S01]  /*5750*/  IMAD.MOV.U32 R20, RZ, RZ, R28 ;  /* 0x000000ffff147224 */ /* 0x000fe200078e001c */
[----:B------:R-:W-:-:S07]  /*5760*/  MOV R21, R31 ;  /* 0x0000001f00157202 */ /* 0x000fce0000000f00 */
        /* <DEDUP_REMOVED lines=9> */
.L_x_72:
[----:B------:R-:W-:-:S14]  /*5800*/  DSETP.NE.AND P0, PT, R26, RZ, PT ;  /* 0x000000ff1a00722a */ /* 0x000fdc0003f05000 */
[----:B------:R-:W-:Y:S05]  /*5810*/  @!P0 BRA `(.L_x_74) ;  /* 0x0000000000588947 */ /* 0x000fea0003800000 */
[----:B------:R-:W-:-:S13]  /*5820*/  ISETP.GE.AND P0, PT, R27, RZ, PT ;  /* 0x000000ff1b00720c */ /* 0x000fda0003f06270 */
[----:B------:R-:W-:Y:S01]  /*5830*/  @!P0 MOV R20, 0x0 ;  /* 0x0000000000148802 */ /* 0x000fe20000000f00 */
[----:B------:R-:W-:Y:S01]  /*5840*/  @!P0 IMAD.MOV.U32 R21, RZ, RZ, -0x80000 ;  /* 0xfff80000ff158424 */ /* 0x000fe200078e00ff */
[----:B------:R-:W-:Y:S06]  /*5850*/  @!P0 BRA `(.L_x_73) ;  /* 0x00000000004c8947 */ /* 0x000fec0003800000 */
[----:B------:R-:W-:-:S13]  /*5860*/  ISETP.GT.AND P0, PT, R27, 0x7fefffff, PT ;  /* 0x7fefffff1b00780c */ /* 0x000fda0003f04270 */
[----:B------:R-:W-:Y:S05]  /*5870*/  @P0 BRA `(.L_x_74) ;  /* 0x0000000000400947 */ /* 0x000fea0003800000 */
[----:B------:R-:W-:Y:S01]  /*5880*/  DMUL R20, R26, 8.11296384146066816958e+31 ;  /* 0x469000001a147828 */ /* 0x000fe20000000000 */
[----:B------:R-:W-:Y:S01]  /*5890*/  MOV R22, RZ ;  /* 0x000000ff00167202 */ /* 0x000fe20000000f00 */
[----:B------:R-:W-:Y:S01]  /*58a0*/  IMAD.MOV.U32 R26, RZ, RZ, 0x0 ;  /* 0x00000000ff1a7424 */ /* 0x000fe200078e00ff */
[----:B------:R-:W-:-:S03]  /*58b0*/  MOV R27, 0x3fd80000 ;  /* 0x3fd80000001b7802 */ /* 0x000fc60000000f00 */
        /* <DEDUP_REMOVED lines=10> */
[----:B------:R-:W-:Y:S01]  /*5960*/  IADD3 R21, PT, PT, R21, -0x3500000, RZ ;  /* 0xfcb0000015157810 */ /* 0x000fe20007ffe0ff */
[----:B------:R-:W-:Y:S06]  /*5970*/  BRA `(.L_x_73) ;  /* 0x0000000000047947 */ /* 0x000fec0003800000 */
.L_x_74:
[----:B------:R-:W-:-:S11]  /*5980*/  DADD R20, R26, R26 ;  /* 0x000000001a147229 */ /* 0x000fd6000000001a */
.L_x_73:
[----:B------:R-:W-:Y:S05]  /*5990*/  BSYNC.RECONVERGENT B2 ;  /* 0x0000000000027941 */ /* 0x000fea0003800200 */
.L_x_71:
[----:B------:R-:W-:Y:S01]  /*59a0*/  MOV R23, R21 ;  /* 0x0000001500177202 */ /* 0x000fe20000000f00 */
[----:B------:R-:W-:Y:S02]  /*59b0*/  HFMA2 R21, -RZ, RZ, 0, 0 ;  /* 0x00000000ff157431 */ /* 0x000fe400000001ff */
[----:B------:R-:W-:Y:S02]  /*59c0*/  IMAD.MOV.U32 R22, RZ, RZ, R20 ;  /* 0x000000ffff167224 */ /* 0x000fe400078e0014 */
[----:B------:R-:W-:-:S04]  /*59d0*/  IMAD.MOV.U32 R20, RZ, RZ, R30 ;  /* 0x000000ffff147224 */ /* 0x000fc800078e001e */
[----:B------:R-:W-:Y:S05]  /*59e0*/  RET.REL.NODEC R20 `(_Z32compute_mic_neighbours_half_implPKdS0_PKbmdPmS3_PiPdS5_bbb) ;  /* 0xffffffa414847950 */ /* 0x000fea0003c3ffff */
.L_x_75:
        /* <DEDUP_REMOVED lines=9> */
.L_x_159:


//--------------------- .text._Z32compute_mic_neighbours_full_implPKdS0_PKbmdPmS3_PiPdS5_bbb --------------------------
	.section	.text._Z32compute_mic_neighbours_full_implPKdS0_PKbmdPmS3_PiPdS5_bbb,"ax",@progbits
	.align	128
        .global         _Z32compute_mic_neighbours_full_implPKdS0_PKbmdPmS3_PiPdS5_bbb
        .type           _Z32compute_mic_neighbours_full_implPKdS0_PKbmdPmS3_PiPdS5_bbb,@function
        .size           _Z32compute_mic_neighbours_full_implPKdS0_PKbmdPmS3_PiPdS5_bbb,(.L_x_162 - _Z32compute_mic_neighbours_full_implPKdS0_PKbmdPmS3_PiPdS5_bbb)
        .other          _Z32compute_mic_neighbours_full_implPKdS0_PKbmdPmS3_PiPdS5_bbb,@"STO_CUDA_ENTRY STV_DEFAULT"
_Z32compute_mic_neighbours_full_implPKdS0_PKbmdPmS3_PiPdS5_bbb:
.text._Z32compute_mic_neighbours_full_implPKdS0_PKbmdPmS3_PiPdS5_bbb:
[----:B------:R-:W-:Y:S01]  /*0000*/  LDC R1, c[0x0][0x37c] ;  /* 0x0000df00ff017b82 */ /* 0x000fe20000000800 */
[----:B------:R-:W0:Y:S01]  /*0010*/  S2R R0, SR_TID.X ;  /* 0x0000000000007919 */ /* 0x000e220000002100 */
[----:B------:R-:W1:Y:S01]  /*0020*/  LDCU.64 UR8, c[0x0][0x358] ;  /* 0x00006b00ff0877ac */ /* 0x000e620008000a00 */
[----:B0-----:R-:W-:-:S13]  /*0030*/  ISETP.GT.U32.AND P0, PT, R0, 0x2, PT ;  /* 0x000000020000780c */ /* 0x001fda0003f04070 */
[----:B------:R-:W0:Y:S01]  /*0040*/  @!P0 LDC.64 R2, c[0x0][0x388] ;  /* 0x0000e200ff028b82 */ /* 0x000e220000000a00 */
[----:B------:R-:W-:-:S04]  /*0050*/  @!P0 IMAD R5, R0, 0x3, RZ ;  /* 0x0000000300058824 */ /* 0x000fc800078e02ff */
[----:B0-----:R-:W-:-:S05]  /*0060*/  @!P0 IMAD.WIDE.U32 R2, R5, 0x8, R2 ;  /* 0x0000000805028825 */ /* 0x001fca00078e0002 */
[----:B-1----:R-:W2:Y:S04]  /*0070*/  @!P0 LDG.E.64 R4, desc[UR8][R2.64] ;  /* 0x0000000802048981 */ /* 0x002ea8000c1e1b00 */
[----:B------:R-:W3:Y:S04]  /*0080*/  @!P0 LDG.E.64 R6, desc[UR8][R2.64+0x8] ;  /* 0x0000080802068981 */ /* 0x000ee8000c1e1b00 */
[----:B------:R-:W4:Y:S01]  /*0090*/  @!P0 LDG.E.64 R8, desc[UR8][R2.64+0x10] ;  /* 0x0000100802088981 */ /* 0x000f22000c1e1b00 */
[----:B------:R-:W-:Y:S01]  /*00a0*/  @!P0 MOV R10, 0x400 ;  /* 0x00000400000a8802 */ /* 0x000fe20000000f00 */
[----:B------:R-:W-:Y:S01]  /*00b0*/  BSSY.RECONVERGENT B0, `(.L_x_76) ;  /* 0x000024f000007945 */ /* 0x000fe20003800200 */
[----:B------:R-:W-:Y:S01]  /*00c0*/  SHF.R.U32.HI R36, RZ, 0x5, R0 ;  /* 0x00000005ff247819 */ /* 0x000fe20000011600 */
[----:B------:R-:W0:Y:S01]  /*00d0*/  @!P0 S2R R11, SR_CgaCtaId ;  /* 0x00000000000b8919 */ /* 0x000e220000008800 */
[----:B------:R-:W1:Y:S01]  /*00e0*/  S2R R37, SR_CTAID.X ;  /* 0x0000000000257919 */ /* 0x000e620000002500 */
[----:B0-----:R-:W-:-:S02]  /*00f0*/  @!P0 LEA R11, R11, R10, 0x18 ;  /* 0x0000000a0b0b8211 */ /* 0x001fc400078ec0ff */
[----:B-1----:R-:W-:-:S03]  /*0100*/  IMAD R36, R37, 0x4, R36 ;  /* 0x0000000425247824 */ /* 0x002fc600078e0224 */
[----:B------:R-:W-:Y:S02]  /*0110*/  @!P0 IMAD R11, R0, 0x18, R11 ;  /* 0x00000018000b8824 */ /* 0x000fe400078e020b */
[----:B------:R-:W-:-:S03]  /*0120*/  IMAD.MOV.U32 R37, RZ, RZ, RZ ;  /* 0x000000ffff257224 */ /* 0x000fc600078e00ff */
[----:B--2---:R0:W-:Y:S04]  /*0130*/  @!P0 STS.64 [R11], R4 ;  /* 0x000000040b008388 */ /* 0x0041e80000000a00 */
[----:B---3--:R0:W-:Y:S04]  /*0140*/  @!P0 STS.64 [R11+0x8], R6 ;  /* 0x000008060b008388 */ /* 0x0081e80000000a00 */
[----:B----4-:R0:W-:Y:S01]  /*0150*/  @!P0 STS.64 [R11+0x10], R8 ;  /* 0x000010080b008388 */ /* 0x0101e20000000a00 */
[----:B------:R-:W-:Y:S01]  /*0160*/  BAR.SYNC.DEFER_BLOCKING 0x0 ;  /* 0x0000000000007b1d */ /* 0x000fe20000010000 */
[----:B------:R-:W-:-:S13]  /*0170*/  ISETP.NE.AND P0, PT, R0, RZ, PT ;  /* 0x000000ff0000720c */ /* 0x000fda0003f05270 */
[----:B0-----:R-:W-:Y:S05]  /*0180*/  @P0 BRA `(.L_x_77) ;  /* 0x0000002400040947 */ /* 0x001fea0003800000 */
[----:B------:R-:W0:Y:S02]  /*0190*/  LDC.64 R2, c[0x0][0x390] ;  /* 0x0000e400ff027b82 */ /* 0x000e240000000a00 */
[----:B0-----:R-:W2:Y:S04]  /*01a0*/  LDG.E.U8 R5, desc[UR8][R2.64+0x1] ;  /* 0x0000010802057981 */ /* 0x001ea8000c1e1100 */
[----:B------:R-:W3:Y:S04]  /*01b0*/  LDG.E.U8 R6, desc[UR8][R2.64+0x2] ;  /* 0x0000020802067981 */ /* 0x000ee8000c1e1100 */
[----:B------:R-:W4:Y:S01]  /*01c0*/  LDG.E.U8 R4, desc[UR8][R2.64] ;  /* 0x0000000802047981 */ /* 0x000f22000c1e1100 */
[----:B------:R-:W-:-:S02]  /*01d0*/  HFMA2 R9, -RZ, RZ, 0, 5.9604644775390625e-08 ;  /* 0x00000001ff097431 */ /* 0x000fc400000001ff */
[----:B------:R-:W-:Y:S01]  /*01e0*/  IMAD.MOV.U32 R7, RZ, RZ, -0x1 ;  /* 0xffffffffff077424 */ /* 0x000fe200078e00ff */
[----:B--2---:R-:W-:Y:S02]  /*01f0*/  ISETP.NE.AND P2, PT, R5, RZ, PT ;  /* 0x000000ff0500720c */ /* 0x004fe40003f45270 */
[----:B---3--:R-:W-:Y:S02]  /*0200*/  ISETP.NE.AND P3, PT, R6, RZ, PT ;  /* 0x000000ff0600720c */ /* 0x008fe40003f65270 */
[C---:B----4-:R-:W-:Y:S02]  /*0210*/  ISETP.NE.AND P0, PT, R4.reuse, RZ, PT ;  /* 0x000000ff0400720c */ /* 0x050fe40003f05270 */
[----:B------:R-:W-:Y:S02]  /*0220*/  ISETP.NE.AND P1, PT, R4, RZ, PT ;  /* 0x000000ff0400720c */ /* 0x000fe40003f25270 */
[----:B------:R-:W-:-:S05]  /*0230*/  SEL R6, RZ, 0x1, !P0 ;  /* 0x00000001ff067807 */ /* 0x000fca0004000000 */
[----:B------:R-:W-:-:S05]  /*0240*/  @P2 SEL R6, R9, 0x2, !P1 ;  /* 0x0000000209062807 */ /* 0x000fca0004800000 */
[----:B------:R-:W-:-:S05]  /*0250*/  @P3 VIADD R6, R6, 0x1 ;  /* 0x0000000106063836 */ /* 0x000fca0000000000 */
[----:B------:R-:W-:-:S04]  /*0260*/  VIADDMNMX.U32 R2, R6, R7, 0x2, PT ;  /* 0x0000000206027446 */ /* 0x000fc80003800007 */
[----:B------:R-:W-:-:S04]  /*0270*/  SHF.L.U32 R8, R2, 0x2, RZ ;  /* 0x0000000202087819 */ /* 0x000fc800000006ff */
        /* <DEDUP_REMOVED lines=10> */
.L_x_151:
[----:B------:R-:W-:Y:S05]  /*0320*/  BRX R2 -0x330                                                                        (*"BRANCH_TARGETS .L_x_152,.L_x_153,.L_x_154"*) ;  /* 0xfffffffc02347949 */ /* 0x000fea000383ffff */
.L_x_154:
[----:B------:R-:W-:-:S13]  /*0330*/  ISETP.NE.AND P0, PT, R6, RZ, PT ;  /* 0x000000ff0600720c */ /* 0x000fda0003f05270 */
[----:B------:R-:W-:Y:S05]  /*0340*/  @P0 BRA `(.L_x_78) ;  /* 0x0000001c00600947 */ /* 0x000fea0003800000 */
[----:B------:R-:W0:Y:S01]  /*0350*/  S2UR UR5, SR_CgaCtaId ;  /* 0x00000000000579c3 */ /* 0x000e220000008800 */
[----:B------:R-:W-:Y:S01]  /*0360*/  UMOV UR4, 0x400 ;  /* 0x0000040000047882 */ /* 0x000fe20000000000 */
[----:B------:R-:W-:Y:S02]  /*0370*/  HFMA2 R4, -RZ, RZ, 0, 0 ;  /* 0x00000000ff047431 */ /* 0x000fe400000001ff */
        /* <DEDUP_REMOVED lines=12> */
.L_x_152:
[----:B------:R-:W0:Y:S01]  /*0440*/  S2R R2, SR_CgaCtaId ;  /* 0x0000000000027919 */ /* 0x000e220000008800 */
[----:B------:R-:W-:Y:S01]  /*0450*/  MOV R15, 0x400 ;  /* 0x00000400000f7802 */ /* 0x000fe20000000f00 */
[----:B------:R-:W-:Y:S01]  /*0460*/  IMAD.MOV.U32 R7, RZ, RZ, 0x3fd80000 ;  /* 0x3fd80000ff077424 */ /* 0x000fe200078e00ff */
[----:B------:R-:W-:Y:S02]  /*0470*/  MOV R6, 0x0 ;  /* 0x0000000000067802 */ /* 0x000fe40000000f00 */
        /* <DEDUP_REMOVED lines=24> */
[----:B------:R-:W-:-:S07]  /*0600*/  IMAD.MOV.U32 R49, RZ, RZ, R5 ;  /* 0x000000ffff317224 */ /* 0x000fce00078e0005 */
[----:B------:R-:W-:Y:S05]  /*0610*/  CALL.REL.NOINC `($__internal_7_$__cuda_sm20_dsqrt_rn_f64_mediumpath_v1) ;  /* 0x0000005c00f87944 */ /* 0x000fea0003c00000 */
[----:B------:R-:W-:Y:S01]  /*0620*/  MOV R16, R50 ;  /* 0x0000003200107202 */ /* 0x000fe20000000f00 */
[----:B------:R-:W-:-:S07]  /*0630*/  IMAD.MOV.U32 R17, RZ, RZ, R51 ;  /* 0x000000ffff117224 */ /* 0x000fce00078e0033 */
.L_x_79:
        /* <DEDUP_REMOVED lines=20> */
[----:B------:R-:W-:Y:S05]  /*0780*/  CALL.REL.NOINC `($__internal_6_$__cuda_sm20_div_rn_f64_full) ;  /* 0x0000005800307944 */ /* 0x000fea0003c00000 */
[----:B------:R-:W-:Y:S02]  /*0790*/  IMAD.MOV.U32 R2, RZ, RZ, R30 ;  /* 0x000000ffff027224 */ /* 0x000fe400078e001e */
[----:B------:R-:W-:-:S07]  /*07a0*/  IMAD.MOV.U32 R3, RZ, RZ, R31 ;  /* 0x000000ffff037224 */ /* 0x000fce00078e001f */
.L_x_81:
[----:B------:R-:W-:Y:S05]  /*07b0*/  BSYNC.RECONVERGENT B2 ;  /* 0x0000000000027941 */ /* 0x000fea0003800200 */
.L_x_80:
        /* <DEDUP_REMOVED lines=20> */
[----:B------:R-:W-:Y:S05]  /*0900*/  CALL.REL.NOINC `($__internal_6_$__cuda_sm20_div_rn_f64_full) ;  /* 0x0000005400d07944 */ /* 0x000fea0003c00000 */
[----:B------:R-:W-:Y:S01]  /*0910*/  IMAD.MOV.U32 R4, RZ, RZ, R30 ;  /* 0x000000ffff047224 */ /* 0x000fe200078e001e */
[----:B------:R-:W-:-:S07]  /*0920*/  MOV R5, R31 ;  /* 0x0000001f00057202 */ /* 0x000fce0000000f00 */
.L_x_83:
[----:B------:R-:W-:Y:S05]  /*0930*/  BSYNC.RECONVERGENT B2 ;  /* 0x0000000000027941 */ /* 0x000fea0003800200 */
.L_x_82:
        /* <DEDUP_REMOVED lines=21> */
[----:B------:R-:W-:Y:S01]  /*0a90*/  MOV R6, R30 ;  /* 0x0000001e00067202 */ /* 0x000fe20000000f00 */
[----:B------:R-:W-:-:S07]  /*0aa0*/  IMAD.MOV.U32 R7, RZ, RZ, R31 ;  /* 0x000000ffff077224 */ /* 0x000fce00078e001f */
.L_x_85:
[----:B------:R-:W-:Y:S05]  /*0ab0*/  BSYNC.RECONVERGENT B2 ;  /* 0x0000000000027941 */ /* 0x000fea0003800200 */
.L_x_84:
[----:B------:R-:W-:Y:S01]  /*0ac0*/  DFMA R2, RZ, R2, R4 ;  /* 0x00000002ff02722b */ /* 0x000fe20000000004 */
[----:B------:R-:W-:Y:S01]  /*0ad0*/  UMOV UR4, 0xcccccccd ;  /* 0xcccccccd00047882 */ /* 0x000fe20000000000 */
[----:B------:R-:W-:Y:S01]  /*0ae0*/  UMOV UR5, 0x3feccccc ;  /* 0x3feccccc00057882 */ /* 0x000fe20000000000 */
[----:B------:R-:W-:Y:S01]  /*0af0*/  IMAD.MOV.U32 R4, RZ, RZ, RZ ;  /* 0x000000ffff047224 */ /* 0x000fe200078e00ff */
[----:B------:R-:W-:Y:S01]  /*0b00*/  MOV R16, RZ ;  /* 0x000000ff00107202 */ /* 0x000fe20000000f00 */
[----:B------:R-:W-:Y:S01]  /*0b10*/  DMUL R18, RZ, R8 ;  /* 0x00000008ff127228 */ /* 0x000fe20000000000 */
[----:B------:R-:W-:Y:S01]  /*0b20*/  IMAD.MOV.U32 R20, RZ, RZ, 0x0 ;  /* 0x00000000ff147424 */ /* 0x000fe200078e00ff */
[----:B------:R-:W-:Y:S01]  /*0b30*/  MOV R21, 0x3fd80000 ;  /* 0x3fd8000000157802 */ /* 0x000fe20000000f00 */
        /* <DEDUP_REMOVED lines=29> */
[----:B------:R-:W-:-:S07]  /*0d10*/  MOV R48, 0xd30 ;  /* 0x00000d3000307802 */ /* 0x000fce0000000f00 */
[----:B------:R-:W-:Y:S05]  /*0d20*/  CALL.REL.NOINC `($__internal_7_$__cuda_sm20_dsqrt_rn_f64_mediumpath_v1) ;  /* 0x0000005800347944 */ /* 0x000fea0003c00000 */
[----:B------:R-:W-:Y:S01]  /*0d30*/  IMAD.MOV.U32 R18, RZ, RZ, R50 ;  /* 0x000000ffff127224 */ /* 0x000fe200078e0032 */
[----:B------:R-:W-:-:S07]  /*0d40*/  MOV R19, R51 ;  /* 0x0000003300137202 */ /* 0x000fce0000000f00 */
.L_x_87:
[----:B------:R-:W-:Y:S05]  /*0d50*/  BSYNC.RECONVERGENT B2 ;  /* 0x0000000000027941 */ /* 0x000fea0003800200 */
.L_x_86:
        /* <DEDUP_REMOVED lines=23> */
.L_x_89:
[----:B------:R-:W-:Y:S05]  /*0ed0*/  BSYNC.RECONVERGENT B2 ;  /* 0x0000000000027941 */ /* 0x000fea0003800200 */
.L_x_88:
        /* <DEDUP_REMOVED lines=23> */
.L_x_91:
[----:B------:R-:W-:Y:S05]  /*1050*/  BSYNC.RECONVERGENT B2 ;  /* 0x0000000000027941 */ /* 0x000fea0003800200 */
.L_x_90:
        /* <DEDUP_REMOVED lines=23> */
.L_x_93:
[----:B------:R-:W-:Y:S05]  /*11d0*/  BSYNC.RECONVERGENT B2 ;  /* 0x0000000000027941 */ /* 0x000fea0003800200 */
.L_x_92:
        /* <DEDUP_REMOVED lines=32> */
.L_x_95:
[----:B------:R-:W-:Y:S05]  /*13e0*/  BSYNC.RECONVERGENT B2 ;  /* 0x0000000000027941 */ /* 0x000fea0003800200 */
.L_x_94:
        /* <DEDUP_REMOVED lines=23> */
.L_x_97:
[----:B------:R-:W-:Y:S05]  /*1560*/  BSYNC.RECONVERGENT B2 ;  /* 0x0000000000027941 */ /* 0x000fea0003800200 */
.L_x_96:
        /* <DEDUP_REMOVED lines=23> */
.L_x_99:
[----:B------:R-:W-:Y:S05]  /*16e0*/  BSYNC.RECONVERGENT B2 ;  /* 0x0000000000027941 */ /* 0x000fea0003800200 */
.L_x_98:
        /* <DEDUP_REMOVED lines=23> */
.L_x_101:
[----:B------:R-:W-:Y:S05]  /*1860*/  BSYNC.RECONVERGENT B2 ;  /* 0x0000000000027941 */ /* 0x000fea0003800200 */
.L_x_100:
[C---:B------:R-:W-:Y:S02]  /*1870*/  VIADD R16, R14.reuse, 0x1 ;  /* 0x000000010e107836 */ /* 0x040fe40000000000 */
[----:B------:R-:W-:-:S03]  /*1880*/  VIADD R18, R14, 0x2 ;  /* 0x000000020e127836 */ /* 0x000fc60000000000 */
[----:B------:R-:W-:Y:S02]  /*1890*/  ISETP.GE.U32.AND P0, PT, R16, 0x3, PT ;  /* 0x000000031000780c */ /* 0x000fe40003f06070 */
[----:B------:R-:W-:-:S11]  /*18a0*/  ISETP.GE.U32.AND P1, PT, R18, 0x3, PT ;  /* 0x000000031200780c */ /* 0x000fd60003f26070 */
[C---:B------:R-:W-:Y:S02]  /*18b0*/  @P0 IADD3 R16, PT, PT, R14.reuse, -0x2, RZ ;  /* 0xfffffffe0e100810 */ /* 0x040fe40007ffe0ff */
[----:B------:R-:W-:-:S03]  /*18c0*/  @P1 VIADD R18, R14, 0xffffffff ;  /* 0xffffffff0e121836 */ /* 0x000fc60000000000 */
[--C-:B------:R-:W-:Y:S02]  /*18d0*/  IMAD R17, R16, 0x18, R15.reuse ;  /* 0x0000001810117824 */ /* 0x100fe400078e020f */
[----:B------:R-:W-:-:S03]  /*18e0*/  IMAD R15, R18, 0x18, R15 ;  /* 0x00000018120f7824 */ /* 0x000fc600078e020f */
[----:B------:R2:W-:Y:S04]  /*18f0*/  STS.64 [R17], R8 ;  /* 0x0000000811007388 */ /* 0x0005e80000000a00 */
[----:B------:R2:W-:Y:S04]  /*1900*/  STS.64 [R17+0x8], R10 ;  /* 0x0000080a11007388 */ /* 0x0005e80000000a00 */
[----:B------:R2:W-:Y:S04]  /*1910*/  STS.64 [R17+0x10], R12 ;  /* 0x0000100c11007388 */ /* 0x0005e80000000a00 */
[----:B------:R2:W-:Y:S04]  /*1920*/  STS.64 [R15], R2 ;  /* 0x000000020f007388 */ /* 0x0005e80000000a00 */
[----:B------:R2:W-:Y:S04]  /*1930*/  STS.64 [R15+0x8], R4 ;  /* 0x000008040f007388 */ /* 0x0005e80000000a00 */
[----:B------:R2:W-:Y:S01]  /*1940*/  STS.64 [R15+0x10], R6 ;  /* 0x000010060f007388 */ /* 0x0005e20000000a00 */
[----:B------:R-:W-:Y:S05]  /*1950*/  BRA `(.L_x_78) ;  /* 0x0000000400dc7947 */ /* 0x000fea0003800000 */
.L_x_153:
        /* <DEDUP_REMOVED lines=20> */
[----:B------:R-:W-:Y:S01]  /*1aa0*/  MOV R16, 0x0 ;  /* 0x0000000000107802 */ /* 0x000fe20000000f00 */
[----:B------:R-:W-:-:S04]  /*1ab0*/  IMAD.MOV.U32 R17, RZ, RZ, 0x3fd80000 ;  /* 0x3fd80000ff117424 */ /* 0x000fc800078e00ff */
        /* <DEDUP_REMOVED lines=20> */
.L_x_102:
        /* <DEDUP_REMOVED lines=23> */
.L_x_104:
[----:B------:R-:W-:Y:S05]  /*1d70*/  BSYNC.RECONVERGENT B2 ;  /* 0x0000000000027941 */ /* 0x000fea0003800200 */
.L_x_103:
        /* <DEDUP_REMOVED lines=23> */
.L_x_106:
[----:B------:R-:W-:Y:S05]  /*1ef0*/  BSYNC.RECONVERGENT B2 ;  /* 0x0000000000027941 */ /* 0x000fea0003800200 */
.L_x_105:
        /* <DEDUP_REMOVED lines=23> */
.L_x_108:
[----:B------:R-:W-:Y:S05]  /*2070*/  BSYNC.RECONVERGENT B2 ;  /* 0x0000000000027941 */ /* 0x000fea0003800200 */
.L_x_107:
[----:B------:R-:W-:-:S04]  /*2080*/  IMAD.IADD R9, R9, 0x1, R14 ;  /* 0x0000000109097824 */ /* 0x000fc800078e020e */
[----:B------:R-:W-:-:S05]  /*2090*/  IMAD R9, R9, -0x18, R8 ;  /* 0xffffffe809097824 */ /* 0x000fca00078e0208 */
[----:B------:R1:W-:Y:S04]  /*20a0*/  STS.64 [R9+0x48], R2 ;  /* 0x0000480209007388 */ /* 0x0003e80000000a00 */
[----:B------:R1:W-:Y:S04]  /*20b0*/  STS.64 [R9+0x50], R4 ;  /* 0x0000500409007388 */ /* 0x0003e80000000a00 */
[----:B------:R1:W-:Y:S02]  /*20c0*/  STS.64 [R9+0x58], R6 ;  /* 0x0000580609007388 */ /* 0x0003e40000000a00 */
.L_x_78:
[----:B------:R-:W3:Y:S01]  /*20d0*/  S2UR UR5, SR_CgaCtaId ;  /* 0x00000000000579c3 */ /* 0x000ee20000008800 */
[----:B------:R-:W-:Y:S02]  /*20e0*/  UMOV UR4, 0x400 ;  /* 0x0000040000047882 */ /* 0x000fe40000000000 */
[----:B---3--:R-:W-:-:S09]  /*20f0*/  ULEA UR4, UR5, UR4, 0x18 ;  /* 0x0000000405047291 */ /* 0x008fd2000f8ec0ff */
[----:B------:R-:W-:Y:S04]  /*2100*/  LDS.64 R20, [UR4+0x40] ;  /* 0x00004004ff147984 */ /* 0x000fe80008000a00 */
[----:B012---:R-:W-:Y:S04]  /*2110*/  LDS.128 R8, [UR4+0x20] ;  /* 0x00002004ff087984 */ /* 0x007fe80008000c00 */
[----:B------:R-:W0:Y:S04]  /*2120*/  LDS.128 R12, [UR4+0x30] ;  /* 0x00003004ff0c7984 */ /* 0x000e280008000c00 */
        /* <DEDUP_REMOVED lines=13> */
[----:B------:R-:W-:-:S04]  /*2200*/  IADD3 R30, PT, PT, R29, 0x300402, RZ ;  /* 0x003004021d1e7810 */ /* 0x000fc80007ffe0ff */
[----:B------:R-:W-:Y:S02]  /*2210*/  FSETP.GEU.AND P0, PT, |R30|, 5.8789094863358348022e-39, PT ;  /* 0x004004021e00780b */ /* 0x000fe40003f0e200 */
[----:B0-----:R-:W-:-:S08]  /*2220*/  DFMA R32, -R28, R30, 1 ;  /* 0x3ff000001c20742b */ /* 0x001fd0000000011e */
[----:B------:R-:W-:-:S08]  /*2230*/  DFMA R32, R32, R32, R32 ;  /* 0x000000202020722b */ /* 0x000fd00000000020 */
[----:B------:R-:W-:-:S08]  /*2240*/  DFMA R32, R30, R32, R30 ;  /* 0x000000201e20722b */ /* 0x000fd0000000001e */
[----:B------:R-:W-:-:S08]  /*2250*/  DFMA R34, -R28, R32, 1 ;  /* 0x3ff000001c22742b */ /* 0x000fd00000000120 */
[----:B------:R-:W-:Y:S01]  /*2260*/  DFMA R32, R32, R34, R32 ;  /* 0x000000222020722b */ /* 0x000fe20000000020 */
[----:B------:R-:W-:Y:S10]  /*2270*/  @P0 BRA `(.L_x_109) ;  /* 0x0000000000100947 */ /* 0x000ff40003800000 */
[----:B------:R-:W-:Y:S02]  /*2280*/  LOP3.LUT R30, R29, 0x7fffffff, RZ, 0xc0, !PT ;  /* 0x7fffffff1d1e7812 */ /* 0x000fe400078ec0ff */
[----:B------:R-:W-:-:S03]  /*2290*/  MOV R38, 0x22c0 ;  /* 0x000022c000267802 */ /* 0x000fc60000000f00 */
[----:B------:R-:W-:-:S07]  /*22a0*/  VIADD R32, R30, 0xfff00000 ;  /* 0xfff000001e207836 */ /* 0x000fce0000000000 */
[----:B------:R-:W-:Y:S05]  /*22b0*/  CALL.REL.NOINC `($__internal_5_$__cuda_sm20_dblrcp_rn_slowpath_v3) ;  /* 0x0000003800c47944 */ /* 0x000fea0003c00000 */
.L_x_109:
        /* <DEDUP_REMOVED lines=15> */
[----:B------:R-:W-:-:S02]  /*23b0*/  DFMA R38, R16, R10, R38 ;  /* 0x0000000a1026722b */ /* 0x000fc40000000026 */
[----:B------:R-:W-:Y:S01]  /*23c0*/  DMUL R26, R16, R8 ;  /* 0x00000008101a7228 */ /* 0x000fe20000000000 */
[----:B0-----:R-:W-:Y:S01]  /*23d0*/  ULEA UR4, UR5, UR4, 0x18 ;  /* 0x0000000405047291 */ /* 0x001fe2000f8ec0ff */
[----:B------:R-:W-:Y:S02]  /*23e0*/  DSETP.GEU.AND P0, PT, |R40|, UR6, PT ;  /* 0x0000000628007e2a */ /* 0x000fe4000bf0e200 */
[-C--:B------:R-:W-:Y:S02]  /*23f0*/  DFMA R24, R16, R14.reuse, -R24 ;  /* 0x0000000e1018722b */ /* 0x080fe40000000818 */
[----:B------:R-:W-:Y:S02]  /*2400*/  DMUL R14, R4, R14 ;  /* 0x0000000e040e7228 */ /* 0x000fe40000000000 */
[----:B------:R-:W-:Y:S02]  /*2410*/  DMUL R16, R16, R12 ;  /* 0x0000000c10107228 */ /* 0x000fe40000000000 */
[----:B------:R-:W-:-:S02]  /*2420*/  DMUL R18, R6, R18 ;  /* 0x0000001206127228 */ /* 0x000fc40000000000 */
[-C--:B------:R-:W-:Y:S02]  /*2430*/  DFMA R42, R20, R10.reuse, R42 ;  /* 0x0000000a142a722b */ /* 0x080fe4000000002a */
[----:B------:R-:W-:Y:S02]  /*2440*/  DSETP.LT.AND P0, PT, |R38|, UR6, !P0 ;  /* 0x0000000626007e2a */ /* 0x000fe4000c701200 */
[----:B------:R-:W-:Y:S02]  /*2450*/  DFMA R26, R6, R10, -R26 ;  /* 0x0000000a061a722b */ /* 0x000fe4000000081a */
[----:B------:R-:W-:Y:S02]  /*2460*/  DFMA R14, R12, R6, -R14 ;  /* 0x000000060c0e722b */ /* 0x000fe4000000080e */
[C---:B------:R-:W-:Y:S02]  /*2470*/  DFMA R16, R4.reuse, R20, -R16 ;  /* 0x000000140410722b */ /* 0x040fe40000000810 */
[----:B------:R-:W-:-:S02]  /*2480*/  DFMA R6, R4, R8, -R18 ;  /* 0x000000080406722b */ /* 0x000fc40000000812 */
[----:B------:R-:W-:Y:S02]  /*2490*/  DSETP.LT.AND P0, PT, |R42|, UR6, P0 ;  /* 0x000000062a007e2a */ /* 0x000fe40008701200 */
[-C--:B------:R-:W-:Y:S02]  /*24a0*/  DMUL R2, R2, R32.reuse ;  /* 0x0000002002027228 */ /* 0x080fe40000000000 */
[-C--:B------:R-:W-:Y:S02]  /*24b0*/  DMUL R22, R22, R32.reuse ;  /* 0x0000002016167228 */ /* 0x080fe40000000000 */
[-C--:B------:R-:W-:Y:S01]  /*24c0*/  DMUL R28, R28, R32.reuse ;  /* 0x000000201c1c7228 */ /* 0x080fe20000000000 */
[----:B------:R-:W-:Y:S01]  /*24d0*/  SEL R8, RZ, 0x1, !P0 ;  /* 0x00000001ff087807 */ /* 0x000fe20004000000 */
[-C--:B------:R-:W-:Y:S01]  /*24e0*/  DMUL R24, R24, R32.reuse ;  /* 0x0000002018187228 */ /* 0x080fe20000000000 */
[----:B------:R0:W-:Y:S01]  /*24f0*/  STS.64 [UR4+0x48], R2 ;  /* 0x00004802ff007988 */ /* 0x0001e20008000a04 */
[----:B------:R-:W-:-:S02]  /*2500*/  DMUL R26, R26, R32 ;  /* 0x000000201a1a7228 */ /* 0x000fc40000000000 */
[-C--:B------:R-:W-:Y:S01]  /*2510*/  DMUL R30, R16, R32.reuse ;  /* 0x00000020101e7228 */ /* 0x080fe20000000000 */
[----:B------:R0:W-:Y:S01]  /*2520*/  STS.U8 [UR4+0x90], R8 ;  /* 0x00009008ff007988 */ /* 0x0001e20008000004 */
[-C--:B------:R-:W-:Y:S02]  /*2530*/  DMUL R20, R34, R32.reuse ;  /* 0x0000002022147228 */ /* 0x080fe40000000000 */
[-C--:B------:R-:W-:Y:S01]  /*2540*/  DMUL R4, R14, R32.reuse ;  /* 0x000000200e047228 */ /* 0x080fe20000000000 */
[----:B------:R0:W-:Y:S01]  /*2550*/  STS.128 [UR4+0x50], R24 ;  /* 0x00005018ff007988 */ /* 0x0001e20008000c04 */
[----:B------:R-:W-:-:S03]  /*2560*/  DMUL R6, R6, R32 ;  /* 0x0000002006067228 */ /* 0x000fc60000000000 */
[----:B------:R0:W-:Y:S04]  /*2570*/  STS.128 [UR4+0x60], R28 ;  /* 0x0000601cff007988 */ /* 0x0001e80008000c04 */
[----:B------:R0:W-:Y:S04]  /*2580*/  STS.128 [UR4+0x70], R20 ;  /* 0x00007014ff007988 */ /* 0x0001e80008000c04 */
[----:B------:R0:W-:Y:S02]  /*2590*/  STS.128 [UR4+0x80], R4 ;  /* 0x00008004ff007988 */ /* 0x0001e40008000c04 */
.L_x_77:
[----:B------:R-:W-:Y:S05]  /*25a0*/  BSYNC.RECONVERGENT B0 ;  /* 0x0000000000007941 */ /* 0x000fea0003800200 */
.L_x_76:
[----:B------:R-:W1:Y:S01]  /*25b0*/  LDCU.64 UR6, c[0x0][0x398] ;  /* 0x00007300ff0677ac */ /* 0x000e620008000a00 */
[----:B------:R-:W-:Y:S01]  /*25c0*/  BAR.SYNC.DEFER_BLOCKING 0x0 ;  /* 0x0000000000007b1d */ /* 0x000fe20000010000 */
[----:B-1----:R-:W-:-:S04]  /*25d0*/  ISETP.GE.U32.AND P0, PT, R36, UR6, PT ;  /* 0x0000000624007c0c */ /* 0x002fc8000bf06070 */
[----:B------:R-:W-:-:S13]  /*25e0*/  ISETP.GE.U32.AND.EX P0, PT, RZ, UR7, PT, P0 ;  /* 0x00000007ff007c0c */ /* 0x000fda000bf06100 */
[----:B------:R-:W-:Y:S05]  /*25f0*/  @P0 EXIT ;  /* 0x000000000000094d */ /* 0x000fea0003800000 */
[----:B0-----:R-:W0:Y:S01]  /*2600*/  LDC.64 R24, c[0x0][0x380] ;  /* 0x0000e000ff187b82 */ /* 0x001e220000000a00 */
[----:B------:R-:W-:Y:S01]  /*2610*/  LOP3.LUT R80, R0, 0x1f, RZ, 0xc0, !PT ;  /* 0x0000001f00507812 */ /* 0x000fe200078ec0ff */
[----:B------:R-:W-:-:S03]  /*2620*/  UMOV UR4, URZ ;  /* 0x000000ff00047c82 */ /* 0x000fc60008000000 */
[----:B------:R-:W-:-:S04]  /*2630*/  ISETP.GE.U32.AND P0, PT, R80, UR6, PT ;  /* 0x0000000650007c0c */ /* 0x000fc8000bf06070 */
[----:B------:R-:W-:Y:S01]  /*2640*/  ISETP.GE.U32.AND.EX P0, PT, RZ, UR7, PT, P0 ;  /* 0x00000007ff007c0c */ /* 0x000fe2000bf06100 */
[----:B0-----:R-:W-:-:S04]  /*2650*/  IMAD.WIDE.U32 R24, R36, 0x18, R24 ;  /* 0x0000001824187825 */ /* 0x001fc800078e0018 */
[----:B------:R-:W-:-:S08]  /*2660*/  VIADD R25, R25, UR4 ;  /* 0x0000000419197c36 */ /* 0x000fd00008000000 */
[----:B------:R-:W-:Y:S05]  /*2670*/  @P0 EXIT ;  /* 0x000000000000094d */ /* 0x000fea0003800000 */
[----:B------:R-:W0:Y:S01]  /*2680*/  S2UR UR5, SR_CgaCtaId ;  /* 0x00000000000579c3 */ /* 0x000e220000008800 */
[----:B------:R-:W-:Y:S01]  /*2690*/  UMOV UR4, 0x400 ;  /* 0x0000040000047882 */ /* 0x000fe20000000000 */
[----:B------:R-:W5:Y:S01]  /*26a0*/  LDG.E.64 R2, desc[UR8][R24.64] ;  /* 0x0000000818027981 */ /* 0x000f62000c1e1b00 */
[----:B------:R-:W1:Y:S03]  /*26b0*/  LDCU.U8 UR16, c[0x0][0x3d0] ;  /* 0x00007a00ff1077ac */ /* 0x000e660008000000 */
[----:B------:R-:W5:Y:S01]  /*26c0*/  LDG.E.64 R38, desc[UR8][R24.64+0x8] ;  /* 0x0000080818267981 */ /* 0x000f62000c1e1b00 */
[----:B------:R-:W2:Y:S01]  /*26d0*/  LDCU.64 UR22, c[0x0][0x398] ;  /* 0x00007300ff1677ac */ /* 0x000ea20008000a00 */
[----:B------:R-:W3:Y:S02]  /*26e0*/  LDC.64 R42, c[0x0][0x3a0] ;  /* 0x0000e800ff2a7b82 */ /* 0x000ee40000000a00 */
[----:B------:R4:W5:Y:S01]  /*26f0*/  LDG.E.64 R40, desc[UR8][R24.64+0x10] ;  /* 0x0000100818287981 */ /* 0x000962000c1e1b00 */
[----:B------:R-:W1:Y:S01]  /*2700*/  LDCU.64 UR18, c[0x0][0x3b0] ;  /* 0x00007600ff1277ac */ /* 0x000e620008000a00 */
[----:B------:R-:W-:Y:S01]  /*2710*/  MOV R81, RZ ;  /* 0x000000ff00517202 */ /* 0x000fe20000000f00 */
[----:B------:R-:W1:Y:S01]  /*2720*/  LDCU.64 UR20, c[0x0][0x3c0] ;  /* 0x00007800ff1477ac */ /* 0x000e620008000a00 */
[----:B0-----:R-:W-:Y:S01]  /*2730*/  ULEA UR4, UR5, UR4, 0x18 ;  /* 0x0000000405047291 */ /* 0x001fe2000f8ec0ff */
[----:B---3--:R-:W-:-:S08]  /*2740*/  DMUL R42, R42, R42 ;  /* 0x0000002a2a2a7228 */ /* 0x008fd00000000000 */
[----:B------:R-:W0:Y:S04]  /*2750*/  LDS.U8 R0, [UR4+0x90] ;  /* 0x00009004ff007984 */ /* 0x000e280008000000 */
[----:B------:R-:W3:Y:S04]  /*2760*/  LDS.128 R44, [UR4+0x20] ;  /* 0x00002004ff2c7984 */ /* 0x000ee80008000c00 */
[----:B------:R-:W2:Y:S04]  /*2770*/  LDS.128 R4, [UR4+0x10] ;  /* 0x00001004ff047984 */ /* 0x000ea80008000c00 */
[----:B------:R-:W1:Y:S04]  /*2780*/  LDS.128 R8, [UR4+0x40] ;  /* 0x00004004ff087984 */ /* 0x000e680008000c00 */
[----:B------:R-:W1:Y:S04]  /*2790*/  LDS.128 R12, [UR4+0x60] ;  /* 0x00006004ff0c7984 */ /* 0x000e680008000c00 */
[----:B------:R-:W1:Y:S04]  /*27a0*/  LDS.128 R16, [UR4+0x70] ;  /* 0x00007004ff107984 */ /* 0x000e680008000c00 */
[----:B------:R-:W1:Y:S04]  /*27b0*/  LDS.128 R20, [UR4+0x50] ;  /* 0x00005004ff147984 */ /* 0x000e680008000c00 */
[----:B----4-:R-:W4:Y:S04]  /*27c0*/  LDS.128 R24, [UR4+0x80] ;  /* 0x00008004ff187984 */ /* 0x010f280008000c00 */
[----:B------:R-:W1:Y:S04]  /*27d0*/  LDS.128 R28, [UR4] ;  /* 0x00000004ff1c7984 */ /* 0x000e680008000c00 */
[----:B------:R-:W1:Y:S01]  /*27e0*/  LDS.128 R32, [UR4+0x30] ;  /* 0x00003004ff207984 */ /* 0x000e620008000c00 */
[----:B0-----:R-:W-:-:S02]  /*27f0*/  ISETP.NE.AND P0, PT, R0, RZ, PT ;  /* 0x000000ff0000720c */ /* 0x001fc40003f05270 */
[----:B---3--:R-:W-:Y:S02]  /*2800*/  R2UR UR10, R46 ;  /* 0x000000002e0a72ca */ /* 0x008fe400000e0000 */
[----:B------:R-:W-:Y:S02]  /*2810*/  R2UR UR11, R47 ;  /* 0x000000002f0b72ca */ /* 0x000fe400000e0000 */
[----:B------:R-:W-:Y:S02]  /*2820*/  R2UR UR12, R44 ;  /* 0x000000002c0c72ca */ /* 0x000fe400000e0000 */
[----:B------:R-:W-:Y:S02]  /*2830*/  R2UR UR13, R45 ;  /* 0x000000002d0d72ca */ /* 0x000fe400000e0000 */
[----:B--2---:R-:W-:Y:S02]  /*2840*/  R2UR UR14, R6 ;  /* 0x00000000060e72ca */ /* 0x004fe400000e0000 */
[----:B------:R-:W-:Y:S01]  /*2850*/  R2UR UR15, R7 ;  /* 0x00000000070f72ca */ /* 0x000fe200000e0000 */
[----:B------:R-:W-:-:S14]  /*2860*/  @P0 BRA `(.L_x_110) ;  /* 0x0000002000b00947 */ /* 0x000fdc0003800000 */
[----:B------:R-:W-:Y:S01]  /*2870*/  BSSY B0, `(.L_x_111) ;  /* 0x000022a000007945 */ /* 0x000fe20003800000 */
.L_x_118:
[----:B------:R-:W0:Y:S01]  /*2880*/  LDC.64 R6, c[0x0][0x380] ;  /* 0x0000e000ff067b82 */ /* 0x000e220000000a00 */
[----:B---3--:R-:W-:Y:S02]  /*2890*/  IMAD R45, R81, 0x18, RZ ;  /* 0x00000018512d7824 */ /* 0x008fe400078e02ff */
[----:B0-----:R-:W-:-:S04]  /*28a0*/  IMAD.WIDE.U32 R6, R80, 0x18, R6 ;  /* 0x0000001850067825 */ /* 0x001fc800078e0006 */
[----:B------:R-:W-:-:S05]  /*28b0*/  IMAD.IADD R7, R7, 0x1, R45 ;  /* 0x0000000107077824 */ /* 0x000fca00078e022d */
[----:B--2---:R-:W2:Y:S04]  /*28c0*/  LDG.E.64 R46, desc[UR8][R6.64+0x8] ;  /* 0x00000808062e7981 */ /* 0x004ea8000c1e1b00 */
[----:B------:R-:W3:Y:S04]  /*28d0*/  LDG.E.64 R44, desc[UR8][R6.64] ;  /* 0x00000008062c7981 */ /* 0x000ee8000c1e1b00 */
[----:B-1----:R-:W4:Y:S01]  /*28e0*/  LDG.E.64 R48, desc[UR8][R6.64+0x10] ;  /* 0x0000100806307981 */ /* 0x002f22000c1e1b00 */
[----:B------:R-:W0:Y:S03]  /*28f0*/  LDC.64 R54, c[0x0][0x390] ;  /* 0x0000e400ff367b82 */ /* 0x000e260000000a00 */
[----:B0-----:R-:W4:Y:S04]  /*2900*/  LDG.E.S8 R86, desc[UR8][R54.64] ;  /* 0x0000000836567981 */ /* 0x001f28000c1e1300 */
[----:B------:R-:W4:Y:S04]  /*2910*/  LDG.E.S8 R88, desc[UR8][R54.64+0x1] ;  /* 0x0000010836587981 */ /* 0x000f28000c1e1300 */
[----:B------:R0:W4:Y:S01]  /*2920*/  LDG.E.S8 R83, desc[UR8][R54.64+0x2] ;  /* 0x0000020836537981 */ /* 0x000122000c1e1300 */
[----:B------:R-:W-:Y:S05]  /*2930*/  YIELD ;  /* 0x0000000000007946 */ /* 0x000fea0003800000 */
[----:B------:R-:W-:Y:S01]  /*2940*/  UMOV UR4, 0x39a08cea ;  /* 0x39a08cea00047882 */ /* 0x000fe20000000000 */
[----:B------:R-:W-:Y:S01]  /*2950*/  UMOV UR5, 0x46293e59 ;  /* 0x46293e5900057882 */ /* 0x000fe20000000000 */
[----:B------:R-:W-:Y:S01]  /*2960*/  BSSY.RECONVERGENT B2, `(.L_x_112) ;  /* 0x0000215000027945 */ /* 0x000fe20003800200 */
[----:B--2--5:R-:W-:-:S02]  /*2970*/  DADD R46, -R38, R46 ;  /* 0x00000000262e7229 */ /* 0x024fc4000000012e */
[----:B---3--:R-:W-:-:S06]  /*2980*/  DADD R44, -R2, R44 ;  /* 0x00000000022c7229 */ /* 0x008fcc000000012c */
[----:B-1----:R-:W-:Y:S02]  /*2990*/  DMUL R52, R12, R46 ;  /* 0x0000002e0c347228 */ /* 0x002fe40000000000 */
[----:B----4-:R-:W-:Y:S02]  /*29a0*/  DADD R50, -R40, R48 ;  /* 0x0000000028327229 */ /* 0x010fe40000000130 */
[C---:B------:R-:W-:Y:S02]  /*29b0*/  DMUL R48, R46.reuse, R14 ;  /* 0x0000000e2e307228 */ /* 0x040fe40000000000 */
[----:B------:R-:W-:Y:S02]  /*29c0*/  DMUL R6, R46, R16 ;  /* 0x000000102e067228 */ /* 0x000fe40000000000 */
[----:B------:R-:W-:-:S04]  /*29d0*/  DFMA R52, R10, R44, R52 ;  /* 0x0000002c0a34722b */ /* 0x000fc80000000034 */
[----:B------:R-:W-:Y:S02]  /*29e0*/  DFMA R48, R20, R44, R48 ;  /* 0x0000002c1430722b */ /* 0x000fe40000000030 */
[----:B------:R-:W-:Y:S02]  /*29f0*/  DFMA R44, R44, R22, R6 ;  /* 0x000000162c2c722b */ /* 0x000fe40000000006 */
[-C--:B------:R-:W-:Y:S01]  /*2a00*/  DFMA R46, R18, R50.reuse, R52 ;  /* 0x00000032122e722b */ /* 0x080fe20000000034 */
[----:B------:R-:W-:Y:S01]  /*2a10*/  MOV R6, RZ ;  /* 0x000000ff00067202 */ /* 0x000fe20000000f00 */
[----:B------:R-:W-:Y:S02]  /*2a20*/  IMAD.MOV.U32 R53, RZ, RZ, 0x3fe00000 ;  /* 0x3fe00000ff357424 */ /* 0x000fe400078e00ff */
[----:B------:R-:W-:Y:S01]  /*2a30*/  DFMA R48, R24, R50, R48 ;  /* 0x000000321830722b */ /* 0x000fe20000000030 */
[----:B------:R-:W-:Y:S01]  /*2a40*/  IMAD.MOV.U32 R52, RZ, RZ, RZ ;  /* 0x000000ffff347224 */ /* 0x000fe200078e00ff */
[----:B------:R-:W-:Y:S01]  /*2a50*/  DFMA R44, R50, R26, R44 ;  /* 0x0000001a322c722b */ /* 0x000fe2000000002c */
[----:B------:R-:W-:-:S03]  /*2a60*/  IMAD.MOV.U32 R50, RZ, RZ, RZ ;  /* 0x000000ffff327224 */ /* 0x000fc600078e00ff */
[----:B------:R-:W-:-:S04]  /*2a70*/  LOP3.LUT R7, R53, 0x80000000, R47, 0xb8, !PT ;  /* 0x8000000035077812 */ /* 0x000fc800078eb82f */
[C---:B------:R-:W-:Y:S02]  /*2a80*/  LOP3.LUT R51, R53.reuse, 0x80000000, R49, 0xb8, !PT ;  /* 0x8000000035337812 */ /* 0x040fe400078eb831 */
[----:B------:R-:W-:Y:S01]  /*2a90*/  DADD.RZ R6, R46, R6 ;  /* 0x000000002e067229 */ /* 0x000fe2000000c006 */
[----:B------:R-:W-:-:S03]  /*2aa0*/  LOP3.LUT R53, R53, 0x80000000, R45, 0xb8, !PT ;  /* 0x8000000035357812 */ /* 0x000fc600078eb82d */
[----:B------:R-:W-:-:S03]  /*2ab0*/  DADD.RZ R50, R48, R50 ;  /* 0x0000000030327229 */ /* 0x000fc6000000c032 */
[----:B------:R-:W-:-:S03]  /*2ac0*/  DADD.RZ R52, R44, R52 ;  /* 0x000000002c347229 */ /* 0x000fc6000000c034 */
[----:B------:R-:W1:Y:S08]  /*2ad0*/  F2I.F64.TRUNC R7, R6 ;  /* 0x0000000600077311 */ /* 0x000e70000030d100 */
[----:B------:R-:W2:Y:S01]  /*2ae0*/  F2I.F64.TRUNC R51, R50 ;  /* 0x0000003200337311 */ /* 0x000ea2000030d100 */
[----:B-1----:R-:W-:-:S07]  /*2af0*/  IMAD R79, R86, R7, RZ ;  /* 0x00000007564f7224 */ /* 0x002fce00078e02ff */
[----:B------:R-:W1:Y:S01]  /*2b00*/  F2I.F64.TRUNC R52, R52 ;  /* 0x0000003400347311 */ /* 0x000e62000030d100 */
[----:B------:R-:W-:Y:S01]  /*2b10*/  IADD3 R89, PT, PT, R79, -0x1, RZ ;  /* 0xffffffff4f597810 */ /* 0x000fe20007ffe0ff */
[----:B--2---:R-:W-:-:S04]  /*2b20*/  IMAD R78, R88, R51, RZ ;  /* 0x00000033584e7224 */ /* 0x004fc800078e02ff */
[----:B------:R-:W-:Y:S02]  /*2b30*/  IMAD R89, R86, R89, RZ ;  /* 0x0000005956597224 */ /* 0x000fe400078e02ff */
[----:B------:R-:W-:Y:S02]  /*2b40*/  VIADD R87, R78, 0xffffffff ;  /* 0xffffffff4e577836 */ /* 0x000fe40000000000 */
[----:B0-----:R-:W0:Y:S01]  /*2b50*/  I2F.F64 R54, R89 ;  /* 0x0000005900367312 */ /* 0x001e220000201c00 */
[C---:B------:R-:W-:Y:S02]  /*2b60*/  IMAD R85, R88.reuse, R78, RZ ;  /* 0x0000004e58557224 */ /* 0x040fe400078e02ff */
[C---:B-1----:R-:W-:Y:S02]  /*2b70*/  IMAD R0, R83.reuse, R52, RZ ;  /* 0x0000003453007224 */ /* 0x042fe400078e02ff */
[----:B------:R-:W-:Y:S02]  /*2b80*/  IMAD R87, R88, R87, RZ ;  /* 0x0000005758577224 */ /* 0x000fe400078e02ff */
[----:B------:R-:W-:Y:S01]  /*2b90*/  VIADD R82, R0, 0xffffffff ;  /* 0xffffffff00527836 */ /* 0x000fe20000000000 */
[----:B------:R-:W1:Y:S01]  /*2ba0*/  I2F.F64 R72, R85 ;  /* 0x0000005500487312 */ /* 0x000e620000201c00 */
[----:B------:R-:W-:-:S02]  /*2bb0*/  IMAD R84, R83, R0, RZ ;  /* 0x0000000053547224 */ /* 0x000fc400078e02ff */
[C---:B------:R-:W-:Y:S02]  /*2bc0*/  IMAD R82, R83.reuse, R82, RZ ;  /* 0x0000005253527224 */ /* 0x040fe400078e02ff */
[----:B------:R-:W-:Y:S01]  /*2bd0*/  IMAD.IADD R88, R88, 0x1, R85 ;  /* 0x0000000158587824 */ /* 0x000fe200078e0255 */
[----:B------:R-:W-:Y:S01]  /*2be0*/  IADD3 R83, PT, PT, R83, R84, RZ ;  /* 0x0000005453537210 */ /* 0x000fe20007ffe0ff */
[----:B0-----:R-:W-:Y:S01]  /*2bf0*/  DADD R90, R46, -R54 ;  /* 0x000000002e5a7229 */ /* 0x001fe20000000836 */
[----:B------:R-:W0:Y:S07]  /*2c00*/  I2F.F64 R60, R87 ;  /* 0x00000057003c7312 */ /* 0x000e2e0000201c00 */
[----:B------:R-:W-:Y:S01]  /*2c10*/  DMUL R94, R90, R30 ;  /* 0x0000001e5a5e7228 */ /* 0x000fe20000000000 */
[----:B------:R-:W2:Y:S01]  /*2c20*/  I2F.F64 R6, R82 ;  /* 0x0000005200067312 */ /* 0x000ea20000201c00 */
[----:B------:R-:W-:-:S02]  /*2c30*/  DMUL R92, R28, R90 ;  /* 0x0000005a1c5c7228 */ /* 0x000fc40000000000 */
[----:B------:R-:W-:Y:S02]  /*2c40*/  DMUL R90, R90, R4 ;  /* 0x000000045a5a7228 */ /* 0x000fe40000000000 */
[C---:B-1----:R-:W-:Y:S02]  /*2c50*/  DADD R72, R48.reuse, -R72 ;  /* 0x0000000030487229 */ /* 0x042fe40000000848 */
[----:B0-----:R-:W-:Y:S01]  /*2c60*/  DADD R60, R48, -R60 ;  /* 0x00000000303c7229 */ /* 0x001fe2000000083c */
[----:B------:R-:W0:Y:S01]  /*2c70*/  I2F.F64 R68, R84 ;  /* 0x0000005400447312 */ /* 0x000e220000201c00 */
[----:B--2---:R-:W-:-:S07]  /*2c80*/  DADD R56, R44, -R6 ;  /* 0x000000002c387229 */ /* 0x004fce0000000806 */
[----:B------:R-:W1:Y:S01]  /*2c90*/  I2F.F64 R96, R83 ;  /* 0x0000005300607312 */ /* 0x000e620000201c00 */
[C---:B------:R-:W-:Y:S02]  /*2ca0*/  DMUL R52, R60.reuse, UR12 ;  /* 0x0000000c3c347c28 */ /* 0x040fe40008000000 */
[C---:B------:R-:W-:Y:S02]  /*2cb0*/  DFMA R74, R60.reuse, UR14, R92 ;  /* 0x0000000e3c4a7c2b */ /* 0x040fe4000800005c */
[----:B------:R-:W-:Y:S02]  /*2cc0*/  DMUL R58, R60, UR10 ;  /* 0x0000000a3c3a7c28 */ /* 0x000fe40008000000 */
[----:B------:R-:W-:Y:S02]  /*2cd0*/  DMUL R50, R56, R34 ;  /* 0x0000002238327228 */ /* 0x000fe40000000000 */
[----:B------:R-:W-:Y:S02]  /*2ce0*/  DADD R6, R52, R94 ;  /* 0x0000000034067229 */ /* 0x000fe4000000005e */
[----:B------:R-:W-:-:S02]  /*2cf0*/  DMUL R54, R32, R56 ;  /* 0x0000003820367228 */ /* 0x000fc40000000000 */
[----:B0-----:R-:W-:Y:S02]  /*2d00*/  DADD R68, R44, -R68 ;  /* 0x000000002c447229 */ /* 0x001fe40000000844 */
[----:B------:R-:W-:Y:S02]  /*2d10*/  DMUL R56, R56, R8 ;  /* 0x0000000838387228 */ /* 0x000fe40000000000 */
[----:B------:R-:W-:Y:S02]  /*2d20*/  DADD R64, R50, R6 ;  /* 0x0000000032407229 */ /* 0x000fe40000000006 */
[----:B------:R-:W-:Y:S02]  /*2d30*/  DADD R62, R54, R74 ;  /* 0x00000000363e7229 */ /* 0x000fe4000000004a */
[----:B------:R-:W-:Y:S02]  /*2d40*/  DADD R76, R58, R90 ;  /* 0x000000003a4c7229 */ /* 0x000fe4000000005a */
[----:B-1----:R-:W-:-:S02]  /*2d50*/  DADD R96, R44, -R96 ;  /* 0x000000002c607229 */ /* 0x002fc40000000860 */
[----:B------:R-:W-:-:S04]  /*2d60*/  DMUL R64, R64, R64 ;  /* 0x0000004040407228 */ /* 0x000fc80000000000 */
[----:B------:R-:W-:-:S04]  /*2d70*/  DADD R98, R56, R76 ;  /* 0x0000000038627229 */ /* 0x000fc8000000004c */
[----:B------:R-:W-:Y:S02]  /*2d80*/  DFMA R66, R62, R62, R64 ;  /* 0x0000003e3e42722b */ /* 0x000fe40000000040 */
[----:B------:R-:W-:Y:S02]  /*2d90*/  DMUL R62, R68, R34 ;  /* 0x00000022443e7228 */ /* 0x000fe40000000000 */
[----:B------:R-:W-:Y:S02]  /*2da0*/  DMUL R64, R32, R68 ;  /* 0x0000004420407228 */ /* 0x000fe40000000000 */
[----:B------:R-:W-:Y:S02]  /*2db0*/  DMUL R68, R68, R8 ;  /* 0x0000000844447228 */ /* 0x000fe40000000000 */
[----:B------:R-:W-:Y:S02]  /*2dc0*/  DFMA R98, R98, R98, R66 ;  /* 0x000000626262722b */ /* 0x000fe40000000042 */
[----:B------:R-:W-:-:S02]  /*2dd0*/  DADD R70, R62, R6 ;  /* 0x000000003e467229 */ /* 0x000fc40000000006 */
[----:B------:R-:W-:Y:S02]  /*2de0*/  DADD R102, R64, R74 ;  /* 0x0000000040667229 */ /* 0x000fe4000000004a */
[----:B------:R-:W-:Y:S02]  /*2df0*/  DMUL R66, R96, R34 ;  /* 0x0000002260427228 */ /* 0x000fe40000000000 */
[----:B------:R-:W-:Y:S02]  /*2e00*/  DSETP.GEU.AND P4, PT, R98, UR4, PT ;  /* 0x0000000462007e2a */ /* 0x000fe4000bf8e000 */
[----:B------:R-:W-:Y:S02]  /*2e10*/  DMUL R70, R70, R70 ;  /* 0x0000004646467228 */ /* 0x000fe40000000000 */
[----:B------:R-:W-:Y:S02]  /*2e20*/  DADD R100, R68, R76 ;  /* 0x0000000044647229 */ /* 0x000fe4000000004c */
[----:B------:R-:W-:Y:S01]  /*2e30*/  DADD R106, R66, R6 ;  /* 0x00000000426a7229 */ /* 0x000fe20000000006 */
[----:B------:R-:W-:-:S03]  /*2e40*/  IMAD.MOV.U32 R6, RZ, RZ, 0x39a08cea ;  /* 0x39a08ceaff067424 */ /* 0x000fc600078e00ff */
[----:B------:R-:W-:Y:S01]  /*2e50*/  DFMA R102, R102, R102, R70 ;  /* 0x000000666666722b */ /* 0x000fe20000000046 */
[----:B------:R-:W-:Y:S01]  /*2e60*/  IMAD.MOV.U32 R7, RZ, RZ, 0x46293e59 ;  /* 0x46293e59ff077424 */ /* 0x000fe200078e00ff */
[----:B------:R-:W-:Y:S02]  /*2e70*/  DMUL R70, R32, R96 ;  /* 0x0000006020467228 */ /* 0x000fe40000000000 */
[----:B------:R-:W-:Y:S01]  /*2e80*/  @!P4 MOV R6, R98 ;  /* 0x000000620006c202 */ /* 0x000fe20000000f00 */
[----:B------:R-:W-:Y:S01]  /*2e90*/  @!P4 IMAD.MOV.U32 R7, RZ, RZ, R99 ;  /* 0x000000ffff07c224 */ /* 0x000fe200078e0063 */
[----:B------:R-:W-:Y:S01]  /*2ea0*/  DMUL R106, R106, R106 ;  /* 0x0000006a6a6a7228 */ /* 0x000fe20000000000 */
[----:B------:R-:W-:Y:S01]  /*2eb0*/  @!P4 IMAD.MOV.U32 R79, RZ, RZ, R89 ;  /* 0x000000ffff4fc224 */ /* 0x000fe200078e0059 */
[----:B------:R-:W-:Y:S01]  /*2ec0*/  DFMA R102, R100, R100, R102 ;  /* 0x000000646466722b */ /* 0x000fe20000000066 */
[----:B------:R-:W-:Y:S01]  /*2ed0*/  @!P4 IMAD.MOV.U32 R78, RZ, RZ, R87 ;  /* 0x000000ffff4ec224 */ /* 0x000fe200078e0057 */
[----:B------:R-:W-:Y:S01]  /*2ee0*/  DADD R104, R70, R74 ;  /* 0x0000000046687229 */ /* 0x000fe2000000004a */
[----:B------:R-:W-:Y:S01]  /*2ef0*/  @!P4 MOV R0, R82 ;  /* 0x000000520000c202 */ /* 0x000fe20000000f00 */
[----:B------:R-:W-:-:S02]  /*2f00*/  DMUL R74, R96, R8 ;  /* 0x00000008604a7228 */ /* 0x000fc40000000000 */
[----:B------:R-:W-:Y:S02]  /*2f10*/  DFMA R100, R72, UR12, R94 ;  /* 0x0000000c48647c2b */ /* 0x000fe4000800005e */
[----:B------:R-:W-:Y:S02]  /*2f20*/  DSETP.GEU.AND P5, PT, R102, R6, PT ;  /* 0x000000066600722a */ /* 0x000fe40003fae000 */
[----:B------:R-:W-:Y:S02]  /*2f30*/  DFMA R106, R104, R104, R106 ;  /* 0x00000068686a722b */ /* 0x000fe4000000006a */
[----:B------:R-:W-:Y:S02]  /*2f40*/  DADD R76, R74, R76 ;  /* 0x000000004a4c7229 */ /* 0x000fe4000000004c */
[----:B------:R-:W-:Y:S02]  /*2f50*/  DFMA R98, R72, UR14, R92 ;  /* 0x0000000e48627c2b */ /* 0x000fe4000800005c */
[----:B------:R-:W-:-:S02]  /*2f60*/  DADD R108, R50, R100 ;  /* 0x00000000326c7229 */ /* 0x000fc40000000064 */
[----:B------:R-:W-:Y:S02]  /*2f70*/  DFMA R96, R72, UR10, R90 ;  /* 0x0000000a48607c2b */ /* 0x000fe4000800005a */
[----:B------:R-:W-:Y:S02]  /*2f80*/  DFMA R76, R76, R76, R106 ;  /* 0x0000004c4c4c722b */ /* 0x000fe4000000006a */
[----:B------:R-:W-:Y:S01]  /*2f90*/  @!P5 IMAD.MOV.U32 R6, RZ, RZ, R102 ;  /* 0x000000ffff06d224 */ /* 0x000fe200078e0066 */
[----:B------:R-:W-:Y:S01]  /*2fa0*/  @!P5 MOV R7, R103 ;  /* 0x000000670007d202 */ /* 0x000fe20000000f00 */
[----:B------:R-:W-:Y:S01]  /*2fb0*/  DADD R104, R54, R98 ;  /* 0x0000000036687229 */ /* 0x000fe20000000062 */
[----:B------:R-:W-:Y:S01]  /*2fc0*/  @!P5 MOV R79, R89 ;  /* 0x00000059004fd202 */ /* 0x000fe20000000f00 */
[----:B------:R-:W-:Y:S01]  /*2fd0*/  DMUL R108, R108, R108 ;  /* 0x0000006c6c6c7228 */ /* 0x000fe20000000000 */
[----:B------:R-:W-:Y:S01]  /*2fe0*/  @!P5 IMAD.MOV.U32 R78, RZ, RZ, R87 ;  /* 0x000000ffff4ed224 */ /* 0x000fe200078e0057 */
[----:B------:R-:W-:Y:S01]  /*2ff0*/  DADD R102, R56, R96 ;  /* 0x0000000038667229 */ /* 0x000fe20000000060 */
[----:B------:R-:W-:Y:S01]  /*3000*/  @!P5 IMAD.MOV.U32 R0, RZ, RZ, R84 ;  /* 0x000000ffff00d224 */ /* 0x000fe200078e0054 */
[----:B------:R-:W-:-:S02]  /*3010*/  DSETP.GEU.AND P6, PT, R76, R6, PT ;  /* 0x000000064c00722a */ /* 0x000fc40003fce000 */
[----:B------:R-:W-:Y:S02]  /*3020*/  DADD R106, R62, R100 ;  /* 0x000000003e6a7229 */ /* 0x000fe40000000064 */
[----:B------:R-:W-:Y:S02]  /*3030*/  DFMA R108, R104, R104, R108 ;  /* 0x00000068686c722b */ /* 0x000fe4000000006c */
[--C-:B------:R-:W-:Y:S02]  /*3040*/  DADD R104, R64, R98.reuse ;  /* 0x0000000040687229 */ /* 0x100fe40000000062 */
[----:B------:R-:W-:Y:S02]  /*3050*/  DADD R98, R70, R98 ;  /* 0x0000000046627229 */ /* 0x000fe40000000062 */
[----:B------:R-:W-:Y:S02]  /*3060*/  DMUL R106, R106, R106 ;  /* 0x0000006a6a6a7228 */ /* 0x000fe40000000000 */
[----:B------:R-:W-:-:S02]  /*3070*/  DFMA R102, R102, R102, R108 ;  /* 0x000000666666722b */ /* 0x000fc4000000006c */
[----:B------:R-:W-:Y:S01]  /*3080*/  @!P6 IMAD.MOV.U32 R6, RZ, RZ, R76 ;  /* 0x000000ffff06e224 */ /* 0x000fe200078e004c */
[----:B------:R-:W-:Y:S01]  /*3090*/  @!P6 MOV R7, R77 ;  /* 0x0000004d0007e202 */ /* 0x000fe20000000f00 */
[----:B------:R-:W-:Y:S01]  /*30a0*/  @!P6 IMAD.MOV.U32 R79, RZ, RZ, R89 ;  /* 0x000000ffff4fe224 */ /* 0x000fe200078e0059 */
[----:B------:R-:W0:Y:S01]  /*30b0*/  I2F.F64 R76, R88 ;  /* 0x00000058004c7312 */ /* 0x000e220000201c00 */
[----:B------:R-:W-:Y:S01]  /*30c0*/  DFMA R108, R104, R104, R106 ;  /* 0x00000068686c722b */ /* 0x000fe2000000006a */
[----:B------:R-:W-:Y:S01]  /*30d0*/  @!P6 MOV R78, R87 ;  /* 0x00000057004ee202 */ /* 0x000fe20000000f00 */
[----:B------:R-:W-:Y:S01]  /*30e0*/  DADD R106, R68, R96 ;  /* 0x00000000446a7229 */ /* 0x000fe20000000060 */
[----:B------:R-:W-:Y:S01]  /*30f0*/  @!P6 IMAD.MOV.U32 R0, RZ, RZ, R83 ;  /* 0x000000ffff00e224 */ /* 0x000fe200078e0053 */
[----:B------:R-:W-:Y:S02]  /*3100*/  DSETP.GEU.AND P0, PT, R102, R6, PT ;  /* 0x000000066600722a */ /* 0x000fe40003f0e000 */
[----:B------:R-:W-:-:S04]  /*3110*/  DADD R104, R66, R100 ;  /* 0x0000000042687229 */ /* 0x000fc80000000064 */
[----:B------:R-:W-:Y:S02]  /*3120*/  DFMA R100, R106, R106, R108 ;  /* 0x0000006a6a64722b */ /* 0x000fe4000000006c */
[----:B0-----:R-:W-:Y:S02]  /*3130*/  DADD R76, R48, -R76 ;  /* 0x00000000304c7229 */ /* 0x001fe4000000084c */
[----:B------:R-:W-:-:S04]  /*3140*/  DMUL R104, R104, R104 ;  /* 0x0000006868687228 */ /* 0x000fc80000000000 */
[----:B------:R-:W-:Y:S01]  /*3150*/  @!P0 IMAD.MOV.U32 R6, RZ, RZ, R102 ;  /* 0x000000ffff068224 */ /* 0x000fe200078e0066 */
[----:B------:R-:W-:Y:S01]  /*3160*/  @!P0 MOV R0, R82 ;  /* 0x0000005200008202 */ /* 0x000fe20000000f00 */
[----:B------:R-:W-:Y:S01]  /*3170*/  @!P0 IMAD.MOV.U32 R7, RZ, RZ, R103 ;  /* 0x000000ffff078224 */ /* 0x000fe200078e0067 */
[----:B------:R-:W-:Y:S01]  /*3180*/  DFMA R94, R76, UR12, R94 ;  /* 0x0000000c4c5e7c2b */ /* 0x000fe2000800005e */
[----:B------:R-:W-:Y:S01]  /*3190*/  @!P0 IMAD.MOV.U32 R79, RZ, RZ, R89 ;  /* 0x000000ffff4f8224 */ /* 0x000fe200078e0059 */
[----:B------:R-:W-:Y:S01]  /*31a0*/  DFMA R104, R98, R98, R104 ;  /* 0x000000626268722b */ /* 0x000fe20000000068 */
[----:B------:R-:W-:Y:S02]  /*31b0*/  @!P0 IMAD.MOV.U32 R78, RZ, RZ, R85 ;  /* 0x000000ffff4e8224 */ /* 0x000fe400078e0055 */
[----:B------:R-:W-:Y:S02]  /*31c0*/  DSETP.GEU.AND P1, PT, R100, R6, PT ;  /* 0x000000066400722a */ /* 0x000fe40003f2e000 */
[----:B------:R-:W-:-:S02]  /*31d0*/  DADD R98, R74, R96 ;  /* 0x000000004a627229 */ /* 0x000fc40000000060 */
[----:B------:R-:W-:Y:S02]  /*31e0*/  DFMA R96, R76, UR14, R92 ;  /* 0x0000000e4c607c2b */ /* 0x000fe4000800005c */
[--C-:B------:R-:W-:Y:S02]  /*31f0*/  DADD R102, R50, R94.reuse ;  /* 0x0000000032667229 */ /* 0x100fe4000000005e */
[----:B------:R-:W-:Y:S02]  /*3200*/  DADD R106, R62, R94 ;  /* 0x000000003e6a7229 */ /* 0x000fe4000000005e */
[----:B------:R-:W-:Y:S02]  /*3210*/  DFMA R92, R98, R98, R104 ;  /* 0x00000062625c722b */ /* 0x000fe40000000068 */
[----:B------:R-:W-:Y:S02]  /*3220*/  DADD R98, R54, R96 ;  /* 0x0000000036627229 */ /* 0x000fe40000000060 */
[----:B------:R-:W-:Y:S01]  /*3230*/  @!P1 MOV R6, R100 ;  /* 0x0000006400069202 */ /* 0x000fe20000000f00 */
[----:B------:R-:W-:Y:S01]  /*3240*/  @!P1 IMAD.MOV.U32 R7, RZ, RZ, R101 ;  /* 0x000000ffff079224 */ /* 0x000fe200078e0065 */
[----:B------:R-:W-:Y:S01]  /*3250*/  DMUL R104, R102, R102 ;  /* 0x0000006666687228 */ /* 0x000fe20000000000 */
[----:B------:R-:W-:Y:S01]  /*3260*/  @!P1 MOV R79, R89 ;  /* 0x00000059004f9202 */ /* 0x000fe20000000f00 */
[----:B------:R-:W-:Y:S01]  /*3270*/  DFMA R100, R76, UR10, R90 ;  /* 0x0000000a4c647c2b */ /* 0x000fe2000800005a */
[C---:B------:R-:W-:Y:S01]  /*3280*/  IMAD.IADD R103, R86.reuse, 0x1, R89 ;  /* 0x0000000156677824 */ /* 0x040fe200078e0259 */
[----:B------:R-:W-:Y:S01]  /*3290*/  DMUL R106, R106, R106 ;  /* 0x0000006a6a6a7228 */ /* 0x000fe20000000000 */
[----:B------:R-:W-:Y:S01]  /*32a0*/  @!P1 IMAD.MOV.U32 R78, RZ, RZ, R85 ;  /* 0x000000ffff4e9224 */ /* 0x000fe200078e0055 */
[----:B------:R-:W-:Y:S01]  /*32b0*/  DSETP.GEU.AND P2, PT, R92, R6, PT ;  /* 0x000000065c00722a */ /* 0x000fe20003f4e000 */
[----:B------:R-:W-:Y:S01]  /*32c0*/  @!P1 IMAD.MOV.U32 R0, RZ, RZ, R84 ;  /* 0x000000ffff009224 */ /* 0x000fe200078e0054 */
[----:B------:R-:W-:Y:S01]  /*32d0*/  DFMA R90, R98, R98, R104 ;  /* 0x00000062625a722b */ /* 0x000fe20000000068 */
[----:B------:R-:W-:Y:S01]  /*32e0*/  IADD3 R86, PT, PT, R86, R103, RZ ;  /* 0x0000006756567210 */ /* 0x000fe20007ffe0ff */
[----:B------:R-:W-:Y:S01]  /*32f0*/  DADD R104, R56, R100 ;  /* 0x0000000038687229 */ /* 0x000fe20000000064 */
[----:B------:R-:W0:Y:S07]  /*3300*/  I2F.F64 R98, R103 ;  /* 0x0000006700627312 */ /* 0x000e2e0000201c00 */
[----:B------:R-:W-:-:S02]  /*3310*/  DFMA R104, R104, R104, R90 ;  /* 0x000000686868722b */ /* 0x000fc4000000005a */
[----:B------:R-:W-:Y:S01]  /*3320*/  @!P2 MOV R6, R92 ;  /* 0x0000005c0006a202 */ /* 0x000fe20000000f00 */
[----:B------:R-:W-:Y:S01]  /*3330*/  @!P2 IMAD.MOV.U32 R7, RZ, RZ, R93 ;  /* 0x000000ffff07a224 */ /* 0x000fe200078e005d */
[----:B------:R-:W-:Y:S01]  /*3340*/  DADD R90, R64, R96 ;  /* 0x00000000405a7229 */ /* 0x000fe20000000060 */
[----:B------:R-:W-:Y:S01]  /*3350*/  @!P2 IMAD.MOV.U32 R79, RZ, RZ, R89 ;  /* 0x000000ffff4fa224 */ /* 0x000fe200078e0059 */
[----:B------:R-:W-:Y:S01]  /*3360*/  @!P2 MOV R78, R85 ;  /* 0x00000055004ea202 */ /* 0x000fe20000000f00 */
[----:B------:R-:W-:Y:S01]  /*3370*/  @!P2 IMAD.MOV.U32 R0, RZ, RZ, R83 ;  /* 0x000000ffff00a224 */ /* 0x000fe200078e0053 */
[----:B0-----:R-:W-:Y:S02]  /*3380*/  DADD R98, R46, -R98 ;  /* 0x000000002e627229 */ /* 0x001fe40000000862 */
[----:B------:R-:W-:Y:S02]  /*3390*/  DSETP.GEU.AND P3, PT, R104, R6, PT ;  /* 0x000000066800722a */ /* 0x000fe40003f6e000 */
[----:B------:R-:W-:-:S02]  /*33a0*/  DFMA R108, R90, R90, R106 ;  /* 0x0000005a5a6c722b */ /* 0x000fc4000000006a */
[----:B------:R-:W-:Y:S02]  /*33b0*/  DADD R90, R68, R100 ;  /* 0x00000000445a7229 */ /* 0x000fe40000000064 */
[----:B------:R-:W-:Y:S02]  /*33c0*/  DADD R106, R66, R94 ;  /* 0x00000000426a7229 */ /* 0x000fe4000000005e */
[----:B------:R-:W-:-:S04]  /*33d0*/  DMUL R92, R98, R30 ;  /* 0x0000001e625c7228 */ /* 0x000fc80000000000 */
[----:B------:R-:W-:Y:S02]  /*33e0*/  DFMA R94, R90, R90, R108 ;  /* 0x0000005a5a5e722b */ /* 0x000fe4000000006c */
[----:B------:R-:W-:Y:S01]  /*33f0*/  @!P3 IMAD.MOV.U32 R6, RZ, RZ, R104 ;  /* 0x000000ffff06b224 */ /* 0x000fe200078e0068 */
[----:B------:R-:W-:Y:S01]  /*3400*/  @!P3 MOV R7, R105 ;  /* 0x000000690007b202 */ /* 0x000fe20000000f00 */
[----:B------:R-:W-:Y:S01]  /*3410*/  DADD R108, R70, R96 ;  /* 0x00000000466c7229 */ /* 0x000fe20000000060 */
[----:B------:R-:W-:Y:S01]  /*3420*/  @!P3 IMAD.MOV.U32 R79, RZ, RZ, R89 ;  /* 0x000000ffff4fb224 */ /* 0x000fe200078e0059 */
[----:B------:R-:W-:Y:S01]  /*3430*/  DMUL R104, R106, R106 ;  /* 0x0000006a6a687228 */ /* 0x000fe20000000000 */
[----:B------:R-:W-:Y:S01]  /*3440*/  @!P3 IMAD.MOV.U32 R78, RZ, RZ, R88 ;  /* 0x000000ffff4eb224 */ /* 0x000fe200078e0058 */
[----:B------:R-:W-:Y:S01]  /*3450*/  DMUL R90, R28, R98 ;  /* 0x000000621c5a7228 */ /* 0x000fe20000000000 */
[----:B------:R-:W-:Y:S01]  /*3460*/  @!P3 MOV R0, R82 ;  /* 0x000000520000b202 */ /* 0x000fe20000000f00 */
[----:B------:R-:W-:-:S02]  /*3470*/  DADD R96, R52, R92 ;  /* 0x0000000034607229 */ /* 0x000fc4000000005c */
[----:B------:R-:W-:Y:S02]  /*3480*/  DSETP.GEU.AND P4, PT, R94, R6, PT ;  /* 0x000000065e00722a */ /* 0x000fe40003f8e000 */
[----:B------:R-:W-:Y:S02]  /*3490*/  DFMA R104, R108, R108, R104 ;  /* 0x0000006c6c68722b */ /* 0x000fe40000000068 */
[----:B------:R-:W-:Y:S02]  /*34a0*/  DADD R108, R74, R100 ;  /* 0x000000004a6c7229 */ /* 0x000fe40000000064 */
[----:B------:R-:W-:Y:S02]  /*34b0*/  DFMA R100, R60, UR14, R90 ;  /* 0x0000000e3c647c2b */ /* 0x000fe4000800005a */
[----:B------:R-:W-:Y:S02]  /*34c0*/  DADD R106, R50, R96 ;  /* 0x00000000326a7229 */ /* 0x000fe40000000060 */
[----:B------:R-:W-:-:S02]  /*34d0*/  DMUL R98, R98, R4 ;  /* 0x0000000462627228 */ /* 0x000fc40000000000 */
[----:B------:R-:W-:Y:S02]  /*34e0*/  DFMA R104, R108, R108, R104 ;  /* 0x0000006c6c68722b */ /* 0x000fe40000000068 */
[----:B------:R-:W-:Y:S01]  /*34f0*/  @!P4 IMAD.MOV.U32 R6, RZ, RZ, R94 ;  /* 0x000000ffff06c224 */ /* 0x000fe200078e005e */
[----:B------:R-:W-:Y:S01]  /*3500*/  DADD R108, R54, R100 ;  /* 0x00000000366c7229 */ /* 0x000fe20000000064 */
[----:B------:R-:W-:Y:S01]  /*3510*/  @!P4 IMAD.MOV.U32 R7, RZ, RZ, R95 ;  /* 0x000000ffff07c224 */ /* 0x000fe200078e005f */
[----:B------:R-:W-:Y:S01]  /*3520*/  DMUL R106, R106, R106 ;  /* 0x0000006a6a6a7228 */ /* 0x000fe20000000000 */
[----:B------:R-:W-:Y:S01]  /*3530*/  @!P4 IMAD.MOV.U32 R79, RZ, RZ, R89 ;  /* 0x000000ffff4fc224 */ /* 0x000fe200078e0059 */
[----:B------:R-:W-:Y:S01]  /*3540*/  DADD R94, R58, R98 ;  /* 0x000000003a5e7229 */ /* 0x000fe20000000062 */
[----:B------:R-:W-:Y:S01]  /*3550*/  @!P4 IMAD.MOV.U32 R78, RZ, RZ, R88 ;  /* 0x000000ffff4ec224 */ /* 0x000fe200078e0058 */
[----:B------:R-:W-:Y:S01]  /*3560*/  @!P4 MOV R0, R84 ;  /* 0x000000540000c202 */ /* 0x000fe20000000f00 */
[----:B------:R-:W-:-:S03]  /*3570*/  DSETP.GEU.AND P5, PT, R104, R6, PT ;  /* 0x000000066800722a */ /* 0x000fc60003fae000 */
[----:B------:R-:W-:Y:S02]  /*3580*/  DFMA R110, R108, R108, R106 ;  /* 0x0000006c6c6e722b */ /* 0x000fe4000000006a */
[----:B------:R-:W-:Y:S02]  /*3590*/  DADD R106, R56, R94 ;  /* 0x00000000386a7229 */ /* 0x000fe4000000005e */
[----:B------:R-:W-:-:S06]  /*35a0*/  DADD R108, R62, R96 ;  /* 0x000000003e6c7229 */ /* 0x000fcc0000000060 */
[----:B------:R-:W-:Y:S01]  /*35b0*/  DFMA R106, R106, R106, R110 ;  /* 0x0000006a6a6a722b */ /* 0x000fe2000000006e */
[----:B------:R-:W-:Y:S01]  /*35c0*/  @!P5 MOV R6, R104 ;  /* 0x000000680006d202 */ /* 0x000fe20000000f00 */
[----:B------:R-:W-:Y:S01]  /*35d0*/  @!P5 IMAD.MOV.U32 R7, RZ, RZ, R105 ;  /* 0x000000ffff07d224 */ /* 0x000fe200078e0069 */
[----:B------:R-:W-:Y:S01]  /*35e0*/  DADD R110, R64, R100 ;  /* 0x00000000406e7229 */ /* 0x000fe20000000064 */
[----:B------:R-:W-:Y:S01]  /*35f0*/  @!P5 MOV R79, R89 ;  /* 0x00000059004fd202 */ /* 0x000fe20000000f00 */
[----:B------:R-:W-:Y:S01]  /*3600*/  DMUL R108, R108, R108 ;  /* 0x0000006c6c6c7228 */ /* 0x000fe20000000000 */
[----:B------:R-:W-:Y:S01]  /*3610*/  @!P5 IMAD.MOV.U32 R78, RZ, RZ, R88 ;  /* 0x000000ffff4ed224 */ /* 0x000fe200078e0058 */
[----:B------:R-:W-:Y:S01]  /*3620*/  DADD R104, R66, R96 ;  /* 0x0000000042687229 */ /* 0x000fe20000000060 */
[----:B------:R-:W-:Y:S01]  /*3630*/  @!P5 IMAD.MOV.U32 R0, RZ, RZ, R83 ;  /* 0x000000ffff00d224 */ /* 0x000fe200078e0053 */
[----:B------:R-:W-:-:S04]  /*3640*/  DSETP.GEU.AND P6, PT, R106, R6, PT ;  /* 0x000000066a00722a */ /* 0x000fc80003fce000 */
[----:B------:R-:W-:Y:S02]  /*3650*/  DFMA R110, R110, R110, R108 ;  /* 0x0000006e6e6e722b */ /* 0x000fe4000000006c */
[----:B------:R-:W-:Y:S02]  /*3660*/  DADD R108, R68, R94 ;  /* 0x00000000446c7229 */ /* 0x000fe4000000005e */
[----:B------:R-:W-:-:S06]  /*3670*/  DMUL R104, R104, R104 ;  /* 0x0000006868687228 */ /* 0x000fcc0000000000 */
[----:B------:R-:W-:Y:S01]  /*3680*/  DFMA R96, R108, R108, R110 ;  /* 0x0000006c6c60722b */ /* 0x000fe2000000006e */
[----:B------:R-:W-:Y:S01]  /*3690*/  @!P6 IMAD.MOV.U32 R6, RZ, RZ, R106 ;  /* 0x000000ffff06e224 */ /* 0x000fe200078e006a */
[----:B------:R-:W-:Y:S01]  /*36a0*/  @!P6 MOV R7, R107 ;  /* 0x0000006b0007e202 */ /* 0x000fe20000000f00 */
[----:B------:R-:W-:Y:S01]  /*36b0*/  DADD R108, R70, R100 ;  /* 0x00000000466c7229 */ /* 0x000fe20000000064 */
[----:B------:R-:W-:Y:S01]  /*36c0*/  @!P6 IMAD.MOV.U32 R79, RZ, RZ, R103 ;  /* 0x000000ffff4fe224 */ /* 0x000fe200078e0067 */
[--C-:B------:R-:W-:Y:S01]  /*36d0*/  DFMA R100, R72, UR12, R92.reuse ;  /* 0x0000000c48647c2b */ /* 0x100fe2000800005c */
[----:B------:R-:W-:Y:S01]  /*36e0*/  @!P6 MOV R78, R87 ;  /* 0x00000057004ee202 */ /* 0x000fe20000000f00 */
[----:B------:R-:W-:Y:S01]  /*36f0*/  DFMA R92, R76, UR12, R92 ;  /* 0x0000000c4c5c7c2b */ /* 0x000fe2000800005c */
[----:B------:R-:W-:Y:S01]  /*3700*/  @!P6 IMAD.MOV.U32 R0, RZ, RZ, R82 ;  /* 0x000000ffff00e224 */ /* 0x000fe200078e0052 */
[----:B------:R-:W-:Y:S02]  /*3710*/  DSETP.GEU.AND P0, PT, R96, R6, PT ;  /* 0x000000066000722a */ /* 0x000fe40003f0e000 */
[----:B------:R-:W-:-:S02]  /*3720*/  DFMA R108, R108, R108, R104 ;  /* 0x0000006c6c6c722b */ /* 0x000fc40000000068 */
[----:B------:R-:W-:Y:S02]  /*3730*/  DADD R104, R74, R94 ;  /* 0x000000004a687229 */ /* 0x000fe4000000005e */
[----:B------:R-:W-:Y:S02]  /*3740*/  DFMA R94, R72, UR14, R90 ;  /* 0x0000000e485e7c2b */ /* 0x000fe4000800005a */
[----:B------:R-:W-:Y:S02]  /*3750*/  DADD R106, R50, R100 ;  /* 0x00000000326a7229 */ /* 0x000fe40000000064 */
[----:B------:R-:W-:Y:S02]  /*3760*/  DFMA R90, R76, UR14, R90 ;  /* 0x0000000e4c5a7c2b */ /* 0x000fe4000800005a */
[----:B------:R-:W-:Y:S02]  /*3770*/  DFMA R104, R104, R104, R108 ;  /* 0x000000686868722b */ /* 0x000fe4000000006c */
[----:B------:R-:W-:Y:S01]  /*3780*/  @!P0 IMAD.MOV.U32 R6, RZ, RZ, R96 ;  /* 0x000000ffff068224 */ /* 0x000fe200078e0060 */
[----:B------:R-:W-:Y:S01]  /*3790*/  DADD R108, R54, R94 ;  /* 0x00000000366c7229 */ /* 0x000fe2000000005e */
[----:B------:R-:W-:Y:S01]  /*37a0*/  @!P0 IMAD.MOV.U32 R7, RZ, RZ, R97 ;  /* 0x000000ffff078224 */ /* 0x000fe200078e0061 */
[----:B------:R-:W-:Y:S01]  /*37b0*/  DMUL R106, R106, R106 ;  /* 0x0000006a6a6a7228 */ /* 0x000fe20000000000 */
[----:B------:R-:W-:Y:S01]  /*37c0*/  @!P0 IMAD.MOV.U32 R79, RZ, RZ, R103 ;  /* 0x000000ffff4f8224 */ /* 0x000fe200078e0067 */
[--C-:B------:R-:W-:Y:S01]  /*37d0*/  DFMA R96, R72, UR10, R98.reuse ;  /* 0x0000000a48607c2b */ /* 0x100fe20008000062 */
[----:B------:R-:W-:Y:S01]  /*37e0*/  @!P0 IMAD.MOV.U32 R78, RZ, RZ, R87 ;  /* 0x000000ffff4e8224 */ /* 0x000fe200078e0057 */
[----:B------:R-:W-:Y:S01]  /*37f0*/  DFMA R98, R76, UR10, R98 ;  /* 0x0000000a4c627c2b */ /* 0x000fe20008000062 */
[----:B------:R-:W-:Y:S01]  /*3800*/  @!P0 MOV R0, R84 ;  /* 0x0000005400008202 */ /* 0x000fe20000000f00 */
[----:B------:R-:W-:-:S02]  /*3810*/  DSETP.GEU.AND P1, PT, R104, R6, PT ;  /* 0x000000066800722a */ /* 0x000fc40003f2e000 */
[----:B------:R-:W-:Y:S02]  /*3820*/  DFMA R110, R108, R108, R106 ;  /* 0x0000006c6c6e722b */ /* 0x000fe4000000006a */
[----:B------:R-:W-:Y:S02]  /*3830*/  DADD R106, R56, R96 ;  /* 0x00000000386a7229 */ /* 0x000fe40000000060 */
[----:B------:R-:W-:-:S06]  /*3840*/  DADD R108, R62, R100 ;  /* 0x000000003e6c7229 */ /* 0x000fcc0000000064 */
[----:B------:R-:W-:Y:S02]  /*3850*/  DFMA R106, R106, R106, R110 ;  /* 0x0000006a6a6a722b */ /* 0x000fe4000000006e */
        /* <DEDUP_REMOVED lines=11> */
[----:B------:R-:W-:Y:S02]  /*3910*/  DADD R108, R68, R96 ;  /* 0x00000000446c7229 */ /* 0x000fe40000000060 */
[----:B------:R-:W-:-:S06]  /*3920*/  DMUL R104, R104, R104 ;  /* 0x0000006868687228 */ /* 0x000fcc0000000000 */
[----:B------:R-:W-:Y:S01]  /*3930*/  DFMA R100, R108, R108, R110 ;  /* 0x0000006c6c64722b */ /* 0x000fe2000000006e */
[----:B------:R-:W-:Y:S01]  /*3940*/  @!P2 IMAD.MOV.U32 R6, RZ, RZ, R106 ;  /* 0x000000ffff06a224 */ /* 0x000fe200078e006a */
[----:B------:R-:W-:Y:S01]  /*3950*/  @!P2 MOV R7, R107 ;  /* 0x0000006b0007a202 */ /* 0x000fe20000000f00 */
[----:B------:R-:W-:Y:S01]  /*3960*/  DFMA R104, R94, R94, R104 ;  /* 0x0000005e5e68722b */ /* 0x000fe20000000068 */
[----:B------:R-:W-:Y:S01]  /*3970*/  @!P2 IMAD.MOV.U32 R79, RZ, RZ, R103 ;  /* 0x000000ffff4fa224 */ /* 0x000fe200078e0067 */
[----:B------:R-:W-:Y:S01]  /*3980*/  DADD R94, R74, R96 ;  /* 0x000000004a5e7229 */ /* 0x000fe20000000060 */
[----:B------:R-:W-:Y:S01]  /*3990*/  @!P2 MOV R78, R85 ;  /* 0x00000055004ea202 */ /* 0x000fe20000000f00 */
[----:B------:R-:W-:Y:S01]  /*39a0*/  DADD R106, R50, R92 ;  /* 0x00000000326a7229 */ /* 0x000fe2000000005c */
[----:B------:R-:W-:Y:S01]  /*39b0*/  @!P2 IMAD.MOV.U32 R0, RZ, RZ, R82 ;  /* 0x000000ffff00a224 */ /* 0x000fe200078e0052 */
[----:B------:R-:W-:Y:S02]  /*39c0*/  DSETP.GEU.AND P3, PT, R100, R6, PT ;  /* 0x000000066400722a */ /* 0x000fe40003f6e000 */
[----:B------:R-:W-:-:S02]  /*39d0*/  DADD R96, R54, R90 ;  /* 0x0000000036607229 */ /* 0x000fc4000000005a */
[----:B------:R-:W-:Y:S02]  /*39e0*/  DFMA R94, R94, R94, R104 ;  /* 0x0000005e5e5e722b */ /* 0x000fe40000000068 */
[----:B------:R-:W-:Y:S02]  /*39f0*/  DMUL R106, R106, R106 ;  /* 0x0000006a6a6a7228 */ /* 0x000fe40000000000 */
[----:B------:R-:W-:Y:S02]  /*3a00*/  DADD R108, R62, R92 ;  /* 0x000000003e6c7229 */ /* 0x000fe4000000005c */
[----:B------:R-:W-:Y:S02]  /*3a10*/  DADD R104, R64, R90 ;  /* 0x0000000040687229 */ /* 0x000fe4000000005a */
[----:B------:R-:W-:Y:S02]  /*3a20*/  DADD R110, R66, R92 ;  /* 0x00000000426e7229 */ /* 0x000fe4000000005c */
[----:B------:R-:W-:Y:S01]  /*3a30*/  @!P3 IMAD.MOV.U32 R6, RZ, RZ, R100 ;  /* 0x000000ffff06b224 */ /* 0x000fe200078e0064 */
[----:B------:R-:W-:Y:S01]  /*3a40*/  DFMA R106, R96, R96, R106 ;  /* 0x00000060606a722b */ /* 0x000fe2000000006a */
[----:B------:R-:W-:Y:S01]  /*3a50*/  @!P3 IMAD.MOV.U32 R7, RZ, RZ, R101 ;  /* 0x000000ffff07b224 */ /* 0x000fe200078e0065 */
[----:B------:R-:W-:Y:S01]  /*3a60*/  DADD R96, R56, R98 ;  /* 0x0000000038607229 */ /* 0x000fe20000000062 */
[----:B------:R-:W0:Y:S01]  /*3a70*/  I2F.F64 R100, R86 ;  /* 0x0000005600647312 */ /* 0x000e220000201c00 */
[----:B------:R-:W-:Y:S01]  /*3a80*/  DMUL R108, R108, R108 ;  /* 0x0000006c6c6c7228 */ /* 0x000fe20000000000 */
[----:B------:R-:W-:Y:S01]  /*3a90*/  @!P3 IMAD.MOV.U32 R79, RZ, RZ, R103 ;  /* 0x000000ffff4fb224 */ /* 0x000fe200078e0067 */
[----:B------:R-:W-:Y:S01]  /*3aa0*/  DMUL R110, R110, R110 ;  /* 0x0000006e6e6e7228 */ /* 0x000fe20000000000 */
[----:B------:R-:W-:Y:S01]  /*3ab0*/  @!P3 IMAD.MOV.U32 R78, RZ, RZ, R85 ;  /* 0x000000ffff4eb224 */ /* 0x000fe200078e0055 */
[----:B------:R-:W-:Y:S01]  /*3ac0*/  DSETP.GEU.AND P4, PT, R94, R6, PT ;  /* 0x000000065e00722a */ /* 0x000fe20003f8e000 */
[----:B------:R-:W-:Y:S01]  /*3ad0*/  @!P3 MOV R0, R84 ;  /* 0x000000540000b202 */ /* 0x000fe20000000f00 */
[----:B------:R-:W-:-:S02]  /*3ae0*/  DFMA R96, R96, R96, R106 ;  /* 0x000000606060722b */ /* 0x000fc4000000006a */
[----:B------:R-:W-:Y:S02]  /*3af0*/  DFMA R108, R104, R104, R108 ;  /* 0x00000068686c722b */ /* 0x000fe4000000006c */
[----:B------:R-:W-:Y:S02]  /*3b00*/  DADD R104, R68, R98 ;  /* 0x0000000044687229 */ /* 0x000fe40000000062 */
[----:B------:R-:W-:Y:S02]  /*3b10*/  DADD R106, R70, R90 ;  /* 0x00000000466a7229 */ /* 0x000fe4000000005a */
[----:B0-----:R-:W-:-:S04]  /*3b20*/  DADD R100, R46, -R100 ;  /* 0x000000002e647229 */ /* 0x001fc80000000864 */
[----:B------:R-:W-:Y:S01]  /*3b30*/  @!P4 IMAD.MOV.U32 R6, RZ, RZ, R94 ;  /* 0x000000ffff06c224 */ /* 0x000fe200078e005e */
[----:B------:R-:W-:Y:S01]  /*3b40*/  DFMA R104, R104, R104, R108 ;  /* 0x000000686868722b */ /* 0x000fe2000000006c */
[----:B------:R-:W-:Y:S01]  /*3b50*/  @!P4 IMAD.MOV.U32 R7, RZ, RZ, R95 ;  /* 0x000000ffff07c224 */ /* 0x000fe200078e005f */
[----:B------:R-:W-:Y:S01]  /*3b60*/  DFMA R110, R106, R106, R110 ;  /* 0x0000006a6a6e722b */ /* 0x000fe2000000006e */
[----:B------:R-:W-:Y:S01]  /*3b70*/  @!P4 MOV R79, R103 ;  /* 0x00000067004fc202 */ /* 0x000fe20000000f00 */
[----:B------:R-:W-:Y:S01]  /*3b80*/  DMUL R92, R100, R30 ;  /* 0x0000001e645c7228 */ /* 0x000fe20000000000 */
[----:B------:R-:W-:Y:S01]  /*3b90*/  @!P4 IMAD.MOV.U32 R78, RZ, RZ, R85 ;  /* 0x000000ffff4ec224 */ /* 0x000fe200078e0055 */
[----:B------:R-:W-:Y:S01]  /*3ba0*/  DMUL R94, R28, R100 ;  /* 0x000000641c5e7228 */ /* 0x000fe20000000000 */
[----:B------:R-:W-:Y:S01]  /*3bb0*/  @!P4 IMAD.MOV.U32 R0, RZ, RZ, R83 ;  /* 0x000000ffff00c224 */ /* 0x000fe200078e0053 */
[----:B------:R-:W-:-:S04]  /*3bc0*/  DSETP.GEU.AND P5, PT, R96, R6, PT ;  /* 0x000000066000722a */ /* 0x000fc80003fae000 */
[----:B------:R-:W-:Y:S02]  /*3bd0*/  DADD R90, R52, R92 ;  /* 0x00000000345a7229 */ /* 0x000fe4000000005c */
[----:B------:R-:W-:Y:S02]  /*3be0*/  DFMA R60, R60, UR14, R94 ;  /* 0x0000000e3c3c7c2b */ /* 0x000fe4000800005e */
[----:B------:R-:W-:-:S04]  /*3bf0*/  DMUL R52, R100, R4 ;  /* 0x0000000464347228 */ /* 0x000fc80000000000 */
[----:B------:R-:W-:Y:S02]  /*3c00*/  DADD R106, R50, R90 ;  /* 0x00000000326a7229 */ /* 0x000fe4000000005a */
[----:B------:R-:W-:Y:S01]  /*3c10*/  @!P5 MOV R6, R96 ;  /* 0x000000600006d202 */ /* 0x000fe20000000f00 */
        /* <DEDUP_REMOVED lines=11> */
[----:B------:R-:W-:-:S04]  /*3cd0*/  DADD R100, R64, R60 ;  /* 0x0000000040647229 */ /* 0x000fc8000000003c */
[----:B------:R-:W-:Y:S02]  /*3ce0*/  DADD R98, R56, R58 ;  /* 0x0000000038627229 */ /* 0x000fe4000000003a */
[----:B------:R-:W-:Y:S01]  /*3cf0*/  @!P6 IMAD.MOV.U32 R6, RZ, RZ, R104 ;  /* 0x000000ffff06e224 */ /* 0x000fe200078e0068 */
[----:B------:R-:W-:Y:S01]  /*3d00*/  @!P6 MOV R7, R105 ;  /* 0x000000690007e202 */ /* 0x000fe20000000f00 */
[----:B------:R-:W-:Y:S01]  /*3d10*/  DADD R104, R62, R90 ;  /* 0x000000003e687229 */ /* 0x000fe2000000005a */
[----:B------:R-:W-:Y:S01]  /*3d20*/  @!P6 IMAD.MOV.U32 R79, RZ, RZ, R103 ;  /* 0x000000ffff4fe224 */ /* 0x000fe200078e0067 */
[----:B------:R-:W-:Y:S01]  /*3d30*/  @!P6 MOV R0, R84 ;  /* 0x000000540000e202 */ /* 0x000fe20000000f00 */
[----:B------:R-:W-:Y:S01]  /*3d40*/  @!P6 IMAD.MOV.U32 R78, RZ, RZ, R88 ;  /* 0x000000ffff4ee224 */ /* 0x000fe200078e0058 */
[----:B------:R-:W-:Y:S02]  /*3d50*/  DFMA R98, R98, R98, R106 ;  /* 0x000000626262722b */ /* 0x000fe4000000006a */
[----:B------:R-:W-:-:S02]  /*3d60*/  DSETP.GEU.AND P0, PT, R96, R6, PT ;  /* 0x000000066000722a */ /* 0x000fc40003f0e000 */
[----:B------:R-:W-:-:S08]  /*3d70*/  DMUL R104, R104, R104 ;  /* 0x0000006868687228 */ /* 0x000fd00000000000 */
[----:B------:R-:W-:Y:S02]  /*3d80*/  DFMA R104, R100, R100, R104 ;  /* 0x000000646468722b */ /* 0x000fe40000000068 */
[----:B------:R-:W-:Y:S02]  /*3d90*/  DADD R100, R66, R90 ;  /* 0x0000000042647229 */ /* 0x000fe4000000005a */
[----:B------:R-:W-:Y:S01]  /*3da0*/  @!P0 IMAD.MOV.U32 R6, RZ, RZ, R96 ;  /* 0x000000ffff068224 */ /* 0x000fe200078e0060 */
[----:B------:R-:W-:Y:S01]  /*3db0*/  @!P0 MOV R79, R103 ;  /* 0x00000067004f8202 */ /* 0x000fe20000000f00 */
[----:B------:R-:W-:Y:S01]  /*3dc0*/  @!P0 IMAD.MOV.U32 R7, RZ, RZ, R97 ;  /* 0x000000ffff078224 */ /* 0x000fe200078e0061 */
[----:B------:R-:W-:Y:S01]  /*3dd0*/  DADD R96, R68, R58 ;  /* 0x0000000044607229 */ /* 0x000fe2000000003a */
[----:B------:R-:W-:Y:S02]  /*3de0*/  @!P0 IMAD.MOV.U32 R78, RZ, RZ, R88 ;  /* 0x000000ffff4e8224 */ /* 0x000fe400078e0058 */
[----:B------:R-:W-:Y:S01]  /*3df0*/  DMUL R100, R100, R100 ;  /* 0x0000006464647228 */ /* 0x000fe20000000000 */
[----:B------:R-:W-:Y:S01]  /*3e00*/  @!P0 IMAD.MOV.U32 R0, RZ, RZ, R83 ;  /* 0x000000ffff008224 */ /* 0x000fe200078e0053 */
[----:B------:R-:W-:-:S03]  /*3e10*/  DSETP.GEU.AND P1, PT, R98, R6, PT ;  /* 0x000000066200722a */ /* 0x000fc60003f2e000 */
[----:B------:R-:W-:Y:S02]  /*3e20*/  DFMA R90, R96, R96, R104 ;  /* 0x00000060605a722b */ /* 0x000fe40000000068 */
[----:B------:R-:W-:Y:S02]  /*3e30*/  DADD R96, R70, R60 ;  /* 0x0000000046607229 */ /* 0x000fe4000000003c */
[--C-:B------:R-:W-:Y:S02]  /*3e40*/  DFMA R60, R72, UR12, R92.reuse ;  /* 0x0000000c483c7c2b */ /* 0x100fe4000800005c */
[----:B------:R-:W-:-:S04]  /*3e50*/  DFMA R92, R76, UR12, R92 ;  /* 0x0000000c4c5c7c2b */ /* 0x000fc8000800005c */
[----:B------:R-:W-:Y:S01]  /*3e60*/  DFMA R100, R96, R96, R100 ;  /* 0x000000606064722b */ /* 0x000fe20000000064 */
[----:B------:R-:W-:Y:S01]  /*3e70*/  @!P1 MOV R6, R98 ;  /* 0x0000006200069202 */ /* 0x000fe20000000f00 */
[----:B------:R-:W-:Y:S01]  /*3e80*/  @!P1 IMAD.MOV.U32 R7, RZ, RZ, R99 ;  /* 0x000000ffff079224 */ /* 0x000fe200078e0063 */
[----:B------:R-:W-:Y:S01]  /*3e90*/  DADD R96, R74, R58 ;  /* 0x000000004a607229 */ /* 0x000fe2000000003a */
[----:B------:R-:W-:Y:S01]  /*3ea0*/  @!P1 IMAD.MOV.U32 R79, RZ, RZ, R86 ;  /* 0x000000ffff4f9224 */ /* 0x000fe200078e0056 */
[----:B------:R-:W-:Y:S01]  /*3eb0*/  DFMA R58, R72, UR14, R94 ;  /* 0x0000000e483a7c2b */ /* 0x000fe2000800005e */
[----:B------:R-:W-:Y:S01]  /*3ec0*/  @!P1 MOV R78, R87 ;  /* 0x00000057004e9202 */ /* 0x000fe20000000f00 */
[----:B------:R-:W-:Y:S01]  /*3ed0*/  DADD R104, R50, R60 ;  /* 0x0000000032687229 */ /* 0x000fe2000000003c */
[----:B------:R-:W-:Y:S01]  /*3ee0*/  @!P1 IMAD.MOV.U32 R0, RZ, RZ, R82 ;  /* 0x000000ffff009224 */ /* 0x000fe200078e0052 */
[----:B------:R-:W-:Y:S02]  /*3ef0*/  DSETP.GEU.AND P2, PT, R90, R6, PT ;  /* 0x000000065a00722a */ /* 0x000fe40003f4e000 */
[----:B------:R-:W-:-:S02]  /*3f00*/  DFMA R96, R96, R96, R100 ;  /* 0x000000606060722b */ /* 0x000fc40000000064 */
[----:B------:R-:W-:Y:S02]  /*3f10*/  DADD R98, R54, R58 ;  /* 0x0000000036627229 */ /* 0x000fe4000000003a */
[----:B------:R-:W-:Y:S02]  /*3f20*/  DMUL R104, R104, R104 ;  /* 0x0000006868687228 */ /* 0x000fe40000000000 */
[----:B------:R-:W-:Y:S02]  /*3f30*/  DFMA R72, R72, UR10, R52 ;  /* 0x0000000a48487c2b */ /* 0x000fe40008000034 */
[----:B------:R-:W-:Y:S02]  /*3f40*/  DADD R100, R62, R60 ;  /* 0x000000003e647229 */ /* 0x000fe4000000003c */
[----:B------:R-:W-:Y:S02]  /*3f50*/  DFMA R94, R76, UR14, R94 ;  /* 0x0000000e4c5e7c2b */ /* 0x000fe4000800005e */
        /* <DEDUP_REMOVED lines=8> */
[----:B------:R-:W-:-:S02]  /*3fe0*/  DSETP.GEU.AND P3, PT, R96, R6, PT ;  /* 0x000000066000722a */ /* 0x000fc40003f6e000 */
[----:B------:R-:W-:Y:S02]  /*3ff0*/  DMUL R100, R100, R100 ;  /* 0x0000006464647228 */ /* 0x000fe40000000000 */
[----:B------:R-:W-:Y:S02]  /*4000*/  DFMA R90, R90, R90, R104 ;  /* 0x0000005a5a5a722b */ /* 0x000fe40000000068 */
[----:B------:R-:W-:Y:S02]  /*4010*/  DADD R58, R70, R58 ;  /* 0x00000000463a7229 */ /* 0x000fe4000000003a */
[----:B------:R-:W-:Y:S02]  /*4020*/  DADD R50, R50, R92 ;  /* 0x0000000032327229 */ /* 0x000fe4000000005c */
        /* <DEDUP_REMOVED lines=9> */
[----:B------:R-:W-:Y:S01]  /*40c0*/  DMUL R98, R98, R98 ;  /* 0x0000006262627228 */ /* 0x000fe20000000000 */
[----:B------:R-:W-:Y:S01]  /*40d0*/  @!P3 IMAD.MOV.U32 R0, RZ, RZ, R83 ;  /* 0x000000ffff00b224 */ /* 0x000fe200078e0053 */
[----:B------:R-:W-:Y:S02]  /*40e0*/  DSETP.GEU.AND P4, PT, R90, R6, PT ;  /* 0x000000065a00722a */ /* 0x000fe40003f8e000 */
[----:B------:R-:W-:-:S02]  /*40f0*/  DFMA R60, R96, R96, R100 ;  /* 0x00000060603c722b */ /* 0x000fc40000000064 */
[----:B------:R-:W-:Y:S02]  /*4100*/  DMUL R50, R50, R50 ;  /* 0x0000003232327228 */ /* 0x000fe40000000000 */
[----:B------:R-:W-:Y:S02]  /*4110*/  DFMA R98, R58, R58, R98 ;  /* 0x0000003a3a62722b */ /* 0x000fe40000000062 */
[----:B------:R-:W-:Y:S02]  /*4120*/  DFMA R52, R76, UR10, R52 ;  /* 0x0000000a4c347c2b */ /* 0x000fe40008000034 */
[----:B------:R-:W-:Y:S02]  /*4130*/  DADD R62, R62, R92 ;  /* 0x000000003e3e7229 */ /* 0x000fe4000000005c */
[----:B------:R-:W-:Y:S02]  /*4140*/  DFMA R50, R54, R54, R50 ;  /* 0x000000363632722b */ /* 0x000fe40000000032 */
[----:B------:R-:W-:Y:S01]  /*4150*/  @!P4 MOV R6, R90 ;  /* 0x0000005a0006c202 */ /* 0x000fe20000000f00 */
[----:B------:R-:W-:Y:S01]  /*4160*/  @!P4 IMAD.MOV.U32 R7, RZ, RZ, R91 ;  /* 0x000000ffff07c224 */ /* 0x000fe200078e005b */
[----:B------:R-:W-:Y:S01]  /*4170*/  DFMA R98, R72, R72, R98 ;  /* 0x000000484862722b */ /* 0x000fe20000000062 */
[----:B------:R-:W-:Y:S01]  /*4180*/  @!P4 IMAD.MOV.U32 R78, RZ, RZ, R85 ;  /* 0x000000ffff4ec224 */ /* 0x000fe200078e0055 */
[----:B------:R-:W-:Y:S01]  /*4190*/  DADD R56, R56, R52 ;  /* 0x0000000038387229 */ /* 0x000fe20000000034 */
[----:B------:R-:W-:Y:S01]  /*41a0*/  @!P4 IMAD.MOV.U32 R79, RZ, RZ, R86 ;  /* 0x000000ffff4fc224 */ /* 0x000fe200078e0056 */
        /* <DEDUP_REMOVED lines=10> */
[----:B------:R-:W-:Y:S01]  /*4250*/  @!P5 MOV R7, R61 ;  /* 0x0000003d0007d202 */ /* 0x000fe20000000f00 */
[----:B------:R-:W-:Y:S01]  /*4260*/  DMUL R66, R66, R66 ;  /* 0x0000004242427228 */ /* 0x000fe20000000000 */
[----:B------:R-:W-:Y:S01]  /*4270*/  @!P5 MOV R78, R85 ;  /* 0x00000055004ed202 */ /* 0x000fe20000000f00 */
[----:B------:R-:W-:Y:S01]  /*4280*/  DFMA R62, R68, R68, R62 ;  /* 0x00000044443e722b */ /* 0x000fe2000000003e */
[----:B------:R-:W-:Y:S01]  /*4290*/  @!P5 IMAD.MOV.U32 R79, RZ, RZ, R86 ;  /* 0x000000ffff4fd224 */ /* 0x000fe200078e0056 */
[----:B------:R-:W-:Y:S01]  /*42a0*/  DADD R74, R74, R52 ;  /* 0x000000004a4a7229 */ /* 0x000fe20000000034 */
[----:B------:R-:W-:Y:S01]  /*42b0*/  @!P5 IMAD.MOV.U32 R0, RZ, RZ, R84 ;  /* 0x000000ffff00d224 */ /* 0x000fe200078e0054 */
[----:B------:R-:W-:Y:S02]  /*42c0*/  DSETP.GEU.AND P6, PT, R98, R6, PT ;  /* 0x000000066200722a */ /* 0x000fe40003fce000 */
[----:B------:R-:W-:-:S08]  /*42d0*/  DFMA R66, R70, R70, R66 ;  /* 0x000000464642722b */ /* 0x000fd00000000042 */
[----:B------:R-:W-:-:S04]  /*42e0*/  DFMA R66, R74, R74, R66 ;  /* 0x0000004a4a42722b */ /* 0x000fc80000000042 */
[----:B------:R-:W-:Y:S01]  /*42f0*/  @!P6 IMAD.MOV.U32 R6, RZ, RZ, R98 ;  /* 0x000000ffff06e224 */ /* 0x000fe200078e0062 */
[----:B------:R-:W-:Y:S01]  /*4300*/  @!P6 MOV R78, R85 ;  /* 0x00000055004ee202 */ /* 0x000fe20000000f00 */
[----:B------:R-:W-:Y:S02]  /*4310*/  @!P6 IMAD.MOV.U32 R7, RZ, RZ, R99 ;  /* 0x000000ffff07e224 */ /* 0x000fe400078e0063 */
[----:B------:R-:W-:Y:S02]  /*4320*/  @!P6 IMAD.MOV.U32 R79, RZ, RZ, R86 ;  /* 0x000000ffff4fe224 */ /* 0x000fe400078e0056 */
[----:B------:R-:W-:Y:S02]  /*4330*/  @!P6 IMAD.MOV.U32 R0, RZ, RZ, R83 ;  /* 0x000000ffff00e224 */ /* 0x000fe400078e0053 */
[----:B------:R-:W-:-:S14]  /*4340*/  DSETP.GEU.AND P0, PT, R50, R6, PT ;  /* 0x000000063200722a */ /* 0x000fdc0003f0e000 */
[----:B------:R-:W-:Y:S01]  /*4350*/  @!P0 MOV R6, R50 ;  /* 0x0000003200068202 */ /* 0x000fe20000000f00 */
[----:B------:R-:W-:Y:S01]  /*4360*/  @!P0 IMAD.MOV.U32 R7, RZ, RZ, R51 ;  /* 0x000000ffff078224 */ /* 0x000fe200078e0033 */
[----:B------:R-:W-:Y:S01]  /*4370*/  @!P0 MOV R78, R88 ;  /* 0x00000058004e8202 */ /* 0x000fe20000000f00 */
[----:B------:R-:W-:Y:S01]  /*4380*/  @!P0 IMAD.MOV.U32 R79, RZ, RZ, R86 ;  /* 0x000000ffff4f8224 */ /* 0x000fe200078e0056 */
[----:B------:R-:W-:-:S03]  /*4390*/  @!P0 MOV R0, R82 ;  /* 0x0000005200008202 */ /* 0x000fc60000000f00 */
[----:B------:R-:W-:-:S14]  /*43a0*/  DSETP.GEU.AND P1, PT, R62, R6, PT ;  /* 0x000000063e00722a */ /* 0x000fdc0003f2e000 */
        /* <DEDUP_REMOVED lines=8> */
[----:B------:R-:W-:Y:S02]  /*4430*/  @!P2 MOV R0, R83 ;  /* 0x000000530000a202 */ /* 0x000fe40000000f00 */
[----:B------:R-:W0:Y:S08]  /*4440*/  I2F.F64 R50, R78 ;  /* 0x0000004e00327312 */ /* 0x000e300000201c00 */
[----:B------:R-:W1:Y:S01]  /*4450*/  I2F.F64 R6, R79 ;  /* 0x0000004f00067312 */ /* 0x000e620000201c00 */
[----:B0-----:R-:W-:-:S07]  /*4460*/  DADD R50, R48, -R50 ;  /* 0x0000000030327229 */ /* 0x001fce0000000832 */
[----:B------:R-:W0:Y:S01]  /*4470*/  I2F.F64 R52, R0 ;  /* 0x0000000000347312 */ /* 0x000e220000201c00 */
[----:B-1----:R-:W-:Y:S02]  /*4480*/  DADD R6, R46, -R6 ;  /* 0x000000002e067229 */ /* 0x002fe40000000806 */
[----:B------:R-:W-:Y:S02]  /*4490*/  DMUL R46, R50, UR12 ;  /* 0x0000000c322e7c28 */ /* 0x000fe40008000000 */
[----:B0-----:R-:W-:Y:S02]  /*44a0*/  DADD R52, R44, -R52 ;  /* 0x000000002c347229 */ /* 0x001fe40000000834 */
[----:B------:R-:W-:-:S04]  /*44b0*/  DMUL R44, R50, UR14 ;  /* 0x0000000e322c7c28 */ /* 0x000fc80008000000 */
[----:B------:R-:W-:Y:S02]  /*44c0*/  DFMA R46, R6, R30, R46 ;  /* 0x0000001e062e722b */ /* 0x000fe4000000002e */
[----:B------:R-:W-:Y:S02]  /*44d0*/  DMUL R50, R50, UR10 ;  /* 0x0000000a32327c28 */ /* 0x000fe40008000000 */
[----:B------:R-:W-:-:S04]  /*44e0*/  DFMA R44, R28, R6, R44 ;  /* 0x000000061c2c722b */ /* 0x000fc8000000002c */
[----:B------:R-:W-:Y:S02]  /*44f0*/  DFMA R56, R52, R34, R46 ;  /* 0x000000223438722b */ /* 0x000fe4000000002e */
[----:B------:R-:W-:Y:S02]  /*4500*/  DFMA R50, R6, R4, R50 ;  /* 0x000000040632722b */ /* 0x000fe40000000032 */
[----:B------:R-:W-:-:S04]  /*4510*/  DFMA R54, R32, R52, R44 ;  /* 0x000000342036722b */ /* 0x000fc8000000002c */
[----:B------:R-:W-:Y:S02]  /*4520*/  DMUL R6, R56, R56 ;  /* 0x0000003838067228 */ /* 0x000fe40000000000 */
[----:B------:R-:W-:-:S06]  /*4530*/  DFMA R52, R52, R8, R50 ;  /* 0x000000083434722b */ /* 0x000fcc0000000032 */
[----:B------:R-:W-:-:S08]  /*4540*/  DFMA R6, R54, R54, R6 ;  /* 0x000000363606722b */ /* 0x000fd00000000006 */
[----:B------:R-:W-:-:S08]  /*4550*/  DFMA R44, R52, R52, R6 ;  /* 0x00000034342c722b */ /* 0x000fd00000000006 */
[----:B------:R-:W-:-:S06]  /*4560*/  DSETP.GT.AND P0, PT, R44, RZ, PT ;  /* 0x000000ff2c00722a */ /* 0x000fcc0003f04000 */
[----:B------:R-:W-:-:S14]  /*4570*/  DSETP.GEU.OR P0, PT, R44, R42, !P0 ;  /* 0x0000002a2c00722a */ /* 0x000fdc000470e400 */
[----:B------:R-:W-:Y:S05]  /*4580*/  @P0 BRA `(.L_x_113) ;  /* 0x0000000400480947 */ /* 0x000fea0003800000 */
        /* <DEDUP_REMOVED lines=8> */
[----:B------:R-:W-:Y:S02]  /*4610*/  IMAD.U32 R51, RZ, RZ, UR7 ;  /* 0x00000007ff337e24 */ /* 0x000fe4000f8e00ff */
[----:B------:R-:W-:Y:S02]  /*4620*/  IMAD.U32 R50, RZ, RZ, UR6 ;  /* 0x00000006ff327e24 */ /* 0x000fe4000f8e00ff */
[----:B------:R-:W-:Y:S02]  /*4630*/  MOV R51, UR4 ;  /* 0x0000000400337c02 */ /* 0x000fe40008000f00 */
[----:B0-----:R-:W-:-:S13]  /*4640*/  ISETP.EQ.U32.AND P0, PT, R59, R6, PT ;  /* 0x000000063b00720c */ /* 0x001fda0003f02070 */
[----:B-1----:R-:W2:Y:S01]  /*4650*/  @P0 ATOMG.E.ADD.64.STRONG.GPU PT, R50, desc[UR8][R46.64], R50 ;  /* 0x800000322e3209a8 */ /* 0x002ea200081ef508 */
[----:B------:R-:W-:Y:S01]  /*4660*/  UMOV UR4, URZ ;  /* 0x000000ff00047c82 */ /* 0x000fe20008000000 */
[----:B------:R-:W-:Y:S01]  /*4670*/  UPRMT UR7, UR16, 0x8880, URZ ;  /* 0x0000888010077896 */ /* 0x000fe200080000ff */
[----:B------:R-:W0:Y:S01]  /*4680*/  S2R R48, SR_LTMASK ;  /* 0x0000000000307919 */ /* 0x000e220000003900 */
[----:B------:R-:W1:Y:S02]  /*4690*/  LDCU.S8 UR6, c[0x0][0x3d1] ;  /* 0x00007a20ff0677ac */ /* 0x000e640008000200 */
[----:B-1----:R-:W-:Y:S01]  /*46a0*/  UISETP.NE.AND UP2, UPT, UR6, URZ, UPT ;  /* 0x000000ff0600728c */ /* 0x002fe2000bf45270 */
[----:B0-----:R-:W-:Y:S01]  /*46b0*/  LOP3.LUT R58, R48, UR5, RZ, 0xc0, !PT ;  /* 0x00000005303a7c12 */ /* 0x001fe2000f8ec0ff */
[----:B------:R-:W0:Y:S03]  /*46c0*/  LDCU.S8 UR5, c[0x0][0x3d2] ;  /* 0x00007a40ff0577ac */ /* 0x000e260008000200 */
[----:B------:R-:W1:Y:S01]  /*46d0*/  POPC R49, R58 ;  /* 0x0000003a00317309 */ /* 0x000e620000000000 */
[----:B0-----:R-:W-:Y:S01]  /*46e0*/  UISETP.NE.AND UP1, UPT, UR5, URZ, UPT ;  /* 0x000000ff0500728c */ /* 0x001fe2000bf25270 */
[----:B--2---:R-:W-:Y:S04]  /*46f0*/  SHFL.IDX PT, R6, R50, R59, 0x1f ;  /* 0x00001f3b32067589 */ /* 0x004fe800000e0000 */
[----:B------:R-:W1:Y:S02]  /*4700*/  SHFL.IDX PT, R7, R51, R59, 0x1f ;  /* 0x00001f3b33077589 */ /* 0x000e6400000e0000 */
[----:B-1----:R-:W-:-:S04]  /*4710*/  IMAD.WIDE.U32 R6, R49, 0x1, R6 ;  /* 0x0000000131067825 */ /* 0x002fc800078e0006 */
[----:B------:R-:W-:Y:S01]  /*4720*/  VIADD R47, R7, UR4 ;  /* 0x00000004072f7c36 */ /* 0x000fe20008000000 */
[C---:B------:R-:W-:Y:S01]  /*4730*/  LEA R48, P0, R6.reuse, UR18, 0x4 ;  /* 0x0000001206307c11 */ /* 0x040fe2000f8020ff */
        /* <DEDUP_REMOVED lines=10> */
[----:B0-----:R-:W-:-:S04]  /*47e0*/  IMAD.WIDE.U32 R48, R6, 0xc, R48 ;  /* 0x0000000c06307825 */ /* 0x001fc800078e0030 */
[----:B------:R-:W-:Y:S02]  /*47f0*/  IMAD.IADD R49, R49, 0x1, R51 ;  /* 0x0000000131317824 */ /* 0x000fe400078e0233 */
[----:B------:R-:W-:-:S03]  /*4800*/  IMAD.MOV R51, RZ, RZ, -R78 ;  /* 0x000000ffff337224 */ /* 0x000fc600078e0a4e */
[----:B------:R1:W-:Y:S04]  /*4810*/  STG.E desc[UR8][R48.64], R79 ;  /* 0x0000004f30007986 */ /* 0x0003e8000c101908 */
[----:B------:R1:W-:Y:S04]  /*4820*/  STG.E desc[UR8][R48.64+0x4], R51 ;  /* 0x0000043330007986 */ /* 0x0003e8000c101908 */
[----:B------:R1:W-:Y:S02]  /*4830*/  STG.E desc[UR8][R48.64+0x8], R59 ;  /* 0x0000083b30007986 */ /* 0x0003e4000c101908 */
.L_x_114:
[----:B------:R-:W-:Y:S05]  /*4840*/  BRA.U !UP1, `(.L_x_115) ;  /* 0x00000001091c7547 */ /* 0x000fea000b800000 */
[----:B01----:R-:W0:Y:S01]  /*4850*/  LDC.64 R48, c[0x0][0x3c8] ;  /* 0x0000f200ff307b82 */ /* 0x003e220000000a00 */
[----:B------:R-:W-:Y:S02]  /*4860*/  IMAD R51, R47, 0x18, RZ ;  /* 0x000000182f337824 */ /* 0x000fe400078e02ff */
[----:B0-----:R-:W-:-:S05]  /*4870*/  IMAD.WIDE.U32 R48, R6, 0x18, R48 ;  /* 0x0000001806307825 */ /* 0x001fca00078e0030 */
[----:B------:R-:W-:-:S05]  /*4880*/  IADD3 R49, PT, PT, R49, R51, RZ ;  /* 0x0000003331317210 */ /* 0x000fca0007ffe0ff */
[----:B------:R2:W-:Y:S04]  /*4890*/  STG.E.64 desc[UR8][R48.64], R54 ;  /* 0x0000003630007986 */ /* 0x0005e8000c101b08 */
[----:B------:R2:W-:Y:S04]  /*48a0*/  STG.E.64 desc[UR8][R48.64+0x8], R56 ;  /* 0x0000083830007986 */ /* 0x0005e8000c101b08 */
[----:B------:R2:W-:Y:S02]  /*48b0*/  STG.E.64 desc[UR8][R48.64+0x10], R52 ;  /* 0x0000103430007986 */ /* 0x0005e4000c101b08 */
.L_x_115:
[----:B------:R-:W-:Y:S05]  /*48c0*/  BRA.U !UP2, `(.L_x_113) ;  /* 0x000000010a787547 */ /* 0x000fea000b800000 */
[----:B012---:R-:W0:Y:S01]  /*48d0*/  MUFU.RSQ64H R49, R45 ;  /* 0x0000002d00317308 */ /* 0x007e220000001c00 */
[----:B------:R-:W-:Y:S01]  /*48e0*/  VIADD R48, R45, 0xfcb00000 ;  /* 0xfcb000002d307836 */ /* 0x000fe20000000000 */
[----:B------:R-:W-:Y:S01]  /*48f0*/  MOV R53, 0x3fd80000 ;  /* 0x3fd8000000357802 */ /* 0x000fe20000000f00 */
[----:B------:R-:W-:Y:S01]  /*4900*/  IMAD.MOV.U32 R52, RZ, RZ, 0x0 ;  /* 0x00000000ff347424 */ /* 0x000fe200078e00ff */
[----:B------:R-:W-:Y:S02]  /*4910*/  BSSY.RECONVERGENT B3, `(.L_x_116) ;  /* 0x0000016000037945 */ /* 0x000fe40003800200 */
        /* <DEDUP_REMOVED lines=20> */
[----:B------:R-:W-:Y:S05]  /*4a60*/  CALL.REL.NOINC `($__internal_7_$__cuda_sm20_dsqrt_rn_f64_mediumpath_v1) ;  /* 0x0000001800e47944 */ /* 0x000fea0003c00000 */
.L_x_117:
[----:B------:R-:W-:Y:S05]  /*4a70*/  BSYNC.RECONVERGENT B3 ;  /* 0x0000000000037941 */ /* 0x000fea0003800200 */
.L_x_116:
[----:B------:R-:W-:-:S04]  /*4a80*/  LEA R44, P0, R6, UR20, 0x3 ;  /* 0x00000014062c7c11 */ /* 0x000fc8000f8018ff */
[----:B------:R-:W-:-:S05]  /*4a90*/  LEA.HI.X R45, R6, UR21, R47, 0x3, P0 ;  /* 0x00000015062d7c11 */ /* 0x000fca00080f1c2f */
[----:B------:R3:W-:Y:S04]  /*4aa0*/  STG.E.64 desc[UR8][R44.64], R50 ;  /* 0x000000322c007986 */ /* 0x0007e8000c101b08 */
.L_x_113:
[----:B------:R-:W-:Y:S05]  /*4ab0*/  BSYNC.RECONVERGENT B2 ;  /* 0x0000000000027941 */ /* 0x000fea0003800200 */
.L_x_112:
[----:B0-----:R-:W-:-:S05]  /*4ac0*/  IADD3 R80, P0, PT, R80, 0x20, RZ ;  /* 0x0000002050507810 */ /* 0x001fca0007f1e0ff */
[----:B------:R-:W-:Y:S01]  /*4ad0*/  IMAD.X R81, RZ, RZ, R81, P0 ;  /* 0x000000ffff517224 */ /* 0x000fe200000e0651 */
[----:B------:R-:W-:-:S04]  /*4ae0*/  ISETP.GE.U32.AND P0, PT, R80, UR22, PT ;  /* 0x0000001650007c0c */ /* 0x000fc8000bf06070 */
[----:B------:R-:W-:-:S13]  /*4af0*/  ISETP.GE.U32.AND.EX P0, PT, R81, UR23, PT, P0 ;  /* 0x0000001751007c0c */ /* 0x000fda000bf06100 */
[----:B------:R-:W-:Y:S05]  /*4b00*/  @!P0 BRA `(.L_x_118) ;  /* 0xffffffdc005c8947 */ /* 0x000fea000383ffff */
[----:B------:R-:W-:Y:S05]  /*4b10*/  BSYNC B0 ;  /* 0x0000000000007941 */ /* 0x000fea0003800000 */
.L_x_111:
[----:B------:R-:W-:Y:S05]  /*4b20*/  EXIT ;  /* 0x000000000000794d */ /* 0x000fea0003800000 */
.L_x_110:
[----:B------:R-:W0:Y:S01]  /*4b30*/  LDCU.U8 UR4, c[0x0][0x3d0] ;  /* 0x00007a00ff0477ac */ /* 0x000e220008000000 */
[----:B------:R-:W2:Y:S01]  /*4b40*/  LDCU.64 UR26, c[0x0][0x398] ;  /* 0x00007300ff1a77ac */ /* 0x000ea20008000a00 */
[----:B-1----:R-:W1:Y:S01]  /*4b50*/  LDCU.64 UR20, c[0x0][0x398] ;  /* 0x00007300ff1477ac */ /* 0x002e620008000a00 */
[----:B------:R-:W3:Y:S01]  /*4b60*/  LDCU.64 UR16, c[0x0][0x3b0] ;  /* 0x00007600ff1077ac */ /* 0x000ee20008000a00 */
[----:B------:R-:W1:Y:S01]  /*4b70*/  LDCU.64 UR22, c[0x0][0x3b0] ;  /* 0x00007600ff1677ac */ /* 0x000e620008000a00 */
[----:B0-----:R-:W-:Y:S01]  /*4b80*/  UPRMT UR4, UR4, 0x8880, URZ ;  /* 0x0000888004047896 */ /* 0x001fe200080000ff */
[----:B------:R-:W0:Y:S03]  /*4b90*/  LDCU.64 UR18, c[0x0][0x3c0] ;  /* 0x00007800ff1277ac */ /* 0x000e260008000a00 */
[----:B------:R-:W-:Y:S01]  /*4ba0*/  UISETP.NE.AND UP0, UPT, UR4, URZ, UPT ;  /* 0x000000ff0400728c */ /* 0x000fe2000bf05270 */
[----:B------:R-:W0:Y:S08]  /*4bb0*/  LDCU.64 UR24, c[0x0][0x3c0] ;  /* 0x00007800ff1877ac */ /* 0x000e300008000a00 */
[----:B-123--:R-:W-:Y:S05]  /*4bc0*/  BRA.U !UP0, `(.L_x_119) ;  /* 0x0000000908507547 */ /* 0x00efea000b800000 */
[----:B------:R-:W-:Y:S01]  /*4bd0*/  BSSY B0, `(.L_x_120) ;  /* 0x0000092000007945 */ /* 0x000fe20003800000 */
.L_x_126:
[----:B------:R-:W1:Y:S01]  /*4be0*/  LDC.64 R6, c[0x0][0x380] ;  /* 0x0000e000ff067b82 */ /* 0x000e620000000a00 */
[----:B--2---:R-:W-:Y:S02]  /*4bf0*/  IMAD R45, R81, 0x18, RZ ;  /* 0x00000018512d7824 */ /* 0x004fe400078e02ff */
[----:B-1----:R-:W-:-:S04]  /*4c00*/  IMAD.WIDE.U32 R6, R80, 0x18, R6 ;  /* 0x0000001850067825 */ /* 0x002fc800078e0006 */
[----:B------:R-:W-:-:S05]  /*4c10*/  IMAD.IADD R7, R7, 0x1, R45 ;  /* 0x0000000107077824 */ /* 0x000fca00078e022d */
[----:B------:R-:W2:Y:S04]  /*4c20*/  LDG.E.64 R46, desc[UR8][R6.64+0x8] ;  /* 0x00000808062e7981 */ /* 0x000ea8000c1e1b00 */
[----:B------:R-:W3:Y:S04]  /*4c30*/  LDG.E.64 R44, desc[UR8][R6.64] ;  /* 0x00000008062c7981 */ /* 0x000ee8000c1e1b00 */
[----:B0-----:R1:W4:Y:S01]  /*4c40*/  LDG.E.64 R48, desc[UR8][R6.64+0x10] ;  /* 0x0000100806307981 */ /* 0x001322000c1e1b00 */
[----:B------:R-:W0:Y:S03]  /*4c50*/  LDC.64 R54, c[0x0][0x390] ;  /* 0x0000e400ff367b82 */ /* 0x000e260000000a00 */
[----:B0-----:R-:W4:Y:S04]  /*4c60*/  LDG.E.S8 R56, desc[UR8][R54.64+0x1] ;  /* 0x0000010836387981 */ /* 0x001f28000c1e1300 */
[----:B------:R-:W4:Y:S04]  /*4c70*/  LDG.E.S8 R0, desc[UR8][R54.64] ;  /* 0x0000000836007981 */ /* 0x000f28000c1e1300 */
[----:B------:R0:W4:Y:S01]  /*4c80*/  LDG.E.S8 R57, desc[UR8][R54.64+0x2] ;  /* 0x0000020836397981 */ /* 0x000122000c1e1300 */
[----:B-1----:R-:W-:Y:S01]  /*4c90*/  IMAD.MOV.U32 R6, RZ, RZ, RZ ;  /* 0x000000ffff067224 */ /* 0x002fe200078e00ff */
[----:B------:R-:W-:Y:S05]  /*4ca0*/  YIELD ;  /* 0x0000000000007946 */ /* 0x000fea0003800000 */
[----:B------:R-:W-:Y:S01]  /*4cb0*/  BSSY.RECONVERGENT B2, `(.L_x_121) ;  /* 0x000007e000027945 */ /* 0x000fe20003800200 */
[----:B0-----:R-:W-:Y:S01]  /*4cc0*/  MOV R55, 0x3fe00000 ;  /* 0x3fe0000000377802 */ /* 0x001fe20000000f00 */
[----:B--2--5:R-:W-:-:S02]  /*4cd0*/  DADD R46, -R38, R46 ;  /* 0x00000000262e7229 */ /* 0x024fc4000000012e */
[----:B---3--:R-:W-:-:S06]  /*4ce0*/  DADD R44, -R2, R44 ;  /* 0x00000000022c7229 */ /* 0x008fcc000000012c */
[----:B------:R-:W-:Y:S02]  /*4cf0*/  DMUL R52, R46, R14 ;  /* 0x0000000e2e347228 */ /* 0x000fe40000000000 */
[----:B------:R-:W-:Y:S02]  /*4d00*/  DMUL R50, R12, R46 ;  /* 0x0000002e0c327228 */ /* 0x000fe40000000000 */
[----:B----4-:R-:W-:Y:S02]  /*4d10*/  DADD R48, -R40, R48 ;  /* 0x0000000028307229 */ /* 0x010fe40000000130 */
[----:B------:R-:W-:Y:S02]  /*4d20*/  DMUL R46, R46, R16 ;  /* 0x000000102e2e7228 */ /* 0x000fe40000000000 */
[-C--:B------:R-:W-:Y:S02]  /*4d30*/  DFMA R52, R20, R44.reuse, R52 ;  /* 0x0000002c1434722b */ /* 0x080fe40000000034 */
[----:B------:R-:W-:-:S04]  /*4d40*/  DFMA R50, R10, R44, R50 ;  /* 0x0000002c0a32722b */ /* 0x000fc80000000032 */
[----:B------:R-:W-:Y:S02]  /*4d50*/  DFMA R46, R44, R22, R46 ;  /* 0x000000162c2e722b */ /* 0x000fe4000000002e */
[-C--:B------:R-:W-:Y:S02]  /*4d60*/  DFMA R52, R24, R48.reuse, R52 ;  /* 0x000000301834722b */ /* 0x080fe40000000034 */
[----:B------:R-:W-:-:S04]  /*4d70*/  DFMA R50, R18, R48, R50 ;  /* 0x000000301232722b */ /* 0x000fc80000000032 */
[----:B------:R-:W-:Y:S01]  /*4d80*/  DFMA R46, R48, R26, R46 ;  /* 0x0000001a302e722b */ /* 0x000fe2000000002e */
[----:B------:R-:W-:-:S03]  /*4d90*/  IMAD.MOV.U32 R48, RZ, RZ, RZ ;  /* 0x000000ffff307224 */ /* 0x000fc600078e00ff */
[----:B------:R-:W-:-:S06]  /*4da0*/  LOP3.LUT R7, R55, 0x80000000, R53, 0xb8, !PT ;  /* 0x8000000037077812 */ /* 0x000fcc00078eb835 */
[----:B------:R-:W-:Y:S01]  /*4db0*/  DADD.RZ R44, R52, R6 ;  /* 0x00000000342c7229 */ /* 0x000fe2000000c006 */
[C---:B------:R-:W-:Y:S02]  /*4dc0*/  LOP3.LUT R49, R55.reuse, 0x80000000, R47, 0xb8, !PT ;  /* 0x8000000037317812 */ /* 0x040fe400078eb82f */
[----:B------:R-:W-:-:S04]  /*4dd0*/  LOP3.LUT R7, R55, 0x80000000, R51, 0xb8, !PT ;  /* 0x8000000037077812 */ /* 0x000fc800078eb833 */
[----:B------:R-:W-:Y:S02]  /*4de0*/  DADD.RZ R48, R46, R48 ;  /* 0x000000002e307229 */ /* 0x000fe4000000c030 */
[----:B------:R-:W-:Y:S01]  /*4df0*/  DADD.RZ R6, R50, R6 ;  /* 0x0000000032067229 */ /* 0x000fe2000000c006 */
[----:B------:R-:W0:Y:S08]  /*4e00*/  F2I.F64.TRUNC R45, R44 ;  /* 0x0000002c002d7311 */ /* 0x000e30000030d100 */
[----:B------:R-:W1:Y:S01]  /*4e10*/  F2I.F64.TRUNC R48, R48 ;  /* 0x0000003000307311 */ /* 0x000e62000030d100 */
[----:B0-----:R-:W-:-:S07]  /*4e20*/  IMAD R60, R56, R45, RZ ;  /* 0x0000002d383c7224 */ /* 0x001fce00078e02ff */
[----:B------:R-:W0:Y:S01]  /*4e30*/  F2I.F64.TRUNC R7, R6 ;  /* 0x0000000600077311 */ /* 0x000e22000030d100 */
[----:B-1----:R-:W-:-:S07]  /*4e40*/  IMAD R62, R57, R48, RZ ;  /* 0x00000030393e7224 */ /* 0x002fce00078e02ff */
[----:B------:R-:W1:Y:S01]  /*4e50*/  I2F.F64 R54, R60 ;  /* 0x0000003c00367312 */ /* 0x000e620000201c00 */
[----:B0-----:R-:W-:-:S07]  /*4e60*/  IMAD R63, R0, R7, RZ ;  /* 0x00000007003f7224 */ /* 0x001fce00078e02ff */
[----:B------:R-:W0:Y:S01]  /*4e70*/  I2F.F64 R56, R62 ;  /* 0x0000003e00387312 */ /* 0x000e220000201c00 */
[----:B-1----:R-:W-:-:S07]  /*4e80*/  DADD R54, R52, -R54 ;  /* 0x0000000034367229 */ /* 0x002fce0000000836 */
[----:B------:R-:W1:Y:S01]  /*4e90*/  I2F.F64 R44, R63 ;  /* 0x0000003f002c7312 */ /* 0x000e620000201c00 */
[----:B------:R-:W-:Y:S02]  /*4ea0*/  DMUL R6, R54, UR14 ;  /* 0x0000000e36067c28 */ /* 0x000fe40008000000 */
[----:B0-----:R-:W-:Y:S02]  /*4eb0*/  DADD R56, R46, -R56 ;  /* 0x000000002e387229 */ /* 0x001fe40000000838 */
[----:B-1----:R-:W-:Y:S02]  /*4ec0*/  DADD R44, R50, -R44 ;  /* 0x00000000322c7229 */ /* 0x002fe4000000082c */
[C---:B------:R-:W-:Y:S02]  /*4ed0*/  DMUL R50, R54.reuse, UR12 ;  /* 0x0000000c36327c28 */ /* 0x040fe40008000000 */
[----:B------:R-:W-:-:S04]  /*4ee0*/  DMUL R54, R54, UR10 ;  /* 0x0000000a36367c28 */ /* 0x000fc80008000000 */
[----:B------:R-:W-:Y:S02]  /*4ef0*/  DFMA R6, R28, R44, R6 ;  /* 0x0000002c1c06722b */ /* 0x000fe40000000006 */
[C---:B------:R-:W-:Y:S02]  /*4f00*/  DFMA R50, R44.reuse, R30, R50 ;  /* 0x0000001e2c32722b */ /* 0x040fe40000000032 */
[----:B------:R-:W-:-:S04]  /*4f10*/  DFMA R54, R44, R4, R54 ;  /* 0x000000042c36722b */ /* 0x000fc80000000036 */
[----:B------:R-:W-:Y:S02]  /*4f20*/  DFMA R52, R32, R56, R6 ;  /* 0x000000382034722b */ /* 0x000fe40000000006 */
[C---:B------:R-:W-:Y:S02]  /*4f30*/  DFMA R58, R56.reuse, R34, R50 ;  /* 0x00000022383a722b */ /* 0x040fe40000000032 */
[----:B------:R-:W-:-:S06]  /*4f40*/  DFMA R54, R56, R8, R54 ;  /* 0x000000083836722b */ /* 0x000fcc0000000036 */
[----:B------:R-:W-:-:S08]  /*4f50*/  DMUL R6, R58, R58 ;  /* 0x0000003a3a067228 */ /* 0x000fd00000000000 */
        /* <DEDUP_REMOVED lines=11> */
[----:B------:R-:W-:Y:S02]  /*5010*/  UIMAD.WIDE.U32 UR6, UR6, 0x1, URZ ;  /* 0x00000001060678a5 */ /* 0x000fe4000f8e00ff */
[----:B------:R-:W2:Y:S02]  /*5020*/  LDC.64 R56, c[0x0][0x3b8] ;  /* 0x0000ee00ff387b82 */ /* 0x000ea40000000a00 */
[----:B------:R-:W-:Y:S02]  /*5030*/  UIADD3 UR4, UPT, UPT, UR7, UR4, URZ ;  /* 0x0000000407047290 */ /* 0x000fe4000fffe0ff */
[----:B------:R-:W-:Y:S01]  /*5040*/  IMAD.U32 R51, RZ, RZ, UR7 ;  /* 0x00000007ff337e24 */ /* 0x000fe2000f8e00ff */
[----:B------:R-:W-:-:S03]  /*5050*/  MOV R50, UR6 ;  /* 0x0000000600327c02 */ /* 0x000fc60008000f00 */
[----:B------:R-:W-:Y:S01]  /*5060*/  IMAD.U32 R51, RZ, RZ, UR4 ;  /* 0x00000004ff337e24 */ /* 0x000fe2000f8e00ff */
[----:B0-----:R-:W-:-:S13]  /*5070*/  ISETP.EQ.U32.AND P0, PT, R61, R0, PT ;  /* 0x000000003d00720c */ /* 0x001fda0003f02070 */
[----:B-1----:R-:W3:Y:S01]  /*5080*/  @P0 ATOMG.E.ADD.64.STRONG.GPU PT, R50, desc[UR8][R48.64], R50 ;  /* 0x80000032303209a8 */ /* 0x002ee200081ef508 */
[----:B------:R-:W-:Y:S01]  /*5090*/  UMOV UR4, URZ ;  /* 0x000000ff00047c82 */ /* 0x000fe20008000000 */
[----:B------:R-:W-:Y:S01]  /*50a0*/  IMAD.MOV R63, RZ, RZ, -R63 ;  /* 0x000000ffff3f7224 */ /* 0x000fe200078e0a3f */
[----:B------:R-:W0:Y:S02]  /*50b0*/  S2R R0, SR_LTMASK ;  /* 0x0000000000007919 */ /* 0x000e240000003900 */
[----:B0-----:R-:W-:Y:S01]  /*50c0*/  LOP3.LUT R0, R0, UR5, RZ, 0xc0, !PT ;  /* 0x0000000500007c12 */ /* 0x001fe2000f8ec0ff */
[----:B------:R-:W0:Y:S03]  /*50d0*/  LDCU.S8 UR5, c[0x0][0x3d2] ;  /* 0x00007a40ff0577ac */ /* 0x000e260008000200 */
[----:B------:R-:W1:Y:S01]  /*50e0*/  POPC R47, R0 ;  /* 0x00000000002f7309 */ /* 0x000e620000000000 */
[----:B0-----:R-:W-:Y:S01]  /*50f0*/  UISETP.NE.AND UP0, UPT, UR5, URZ, UPT ;  /* 0x000000ff0500728c */ /* 0x001fe2000bf05270 */
[----:B---3--:R-:W-:Y:S04]  /*5100*/  SHFL.IDX PT, R6, R50, R61, 0x1f ;  /* 0x00001f3d32067589 */ /* 0x008fe800000e0000 */
[----:B------:R0:W1:Y:S02]  /*5110*/  SHFL.IDX PT, R7, R51, R61, 0x1f ;  /* 0x00001f3d33077589 */ /* 0x00006400000e0000 */
[----:B0-----:R-:W-:Y:S01]  /*5120*/  IADD3 R61, PT, PT, -R60, RZ, RZ ;  /* 0x000000ff3c3d7210 */ /* 0x001fe20007ffe1ff */
[----:B-1----:R-:W-:-:S05]  /*5130*/  IMAD.WIDE.U32 R6, R47, 0x1, R6 ;  /* 0x000000012f067825 */ /* 0x002fca00078e0006 */
[----:B------:R-:W-:Y:S01]  /*5140*/  IADD3 R47, PT, PT, R7, UR4, RZ ;  /* 0x00000004072f7c10 */ /* 0x000fe2000fffe0ff */
[C---:B--2---:R-:W-:Y:S01]  /*5150*/  IMAD.WIDE.U32 R50, R6.reuse, 0xc, R56 ;  /* 0x0000000c06327825 */ /* 0x044fe200078e0038 */
[C---:B------:R-:W-:Y:S01]  /*5160*/  LEA R48, P0, R6.reuse, UR16, 0x4 ;  /* 0x0000001006307c11 */ /* 0x040fe2000f8020ff */
[----:B------:R-:W0:Y:S02]  /*5170*/  LDCU.S8 UR4, c[0x0][0x3d1] ;  /* 0x00007a20ff0477ac */ /* 0x000e240008000200 */
[----:B------:R-:W-:Y:S01]  /*5180*/  IMAD R57, R47, 0xc, RZ ;  /* 0x0000000c2f397824 */ /* 0x000fe200078e02ff */
[----:B------:R-:W-:-:S03]  /*5190*/  LEA.HI.X R49, R6, UR17, R47, 0x4, P0 ;  /* 0x0000001106317c11 */ /* 0x000fc600080f242f */
[----:B------:R-:W-:Y:S02]  /*51a0*/  IMAD.IADD R51, R51, 0x1, R57 ;  /* 0x0000000133337824 */ /* 0x000fe400078e0239 */
[----:B------:R-:W-:Y:S01]  /*51b0*/  IMAD.MOV R57, RZ, RZ, -R62 ;  /* 0x000000ffff397224 */ /* 0x000fe200078e0a3e */
[----:B------:R1:W-:Y:S04]  /*51c0*/  STG.E.64 desc[UR8][R48.64+0x8], R80 ;  /* 0x0000085030007986 */ /* 0x0003e8000c101b08 */
[----:B------:R1:W-:Y:S04]  /*51d0*/  STG.E.64 desc[UR8][R48.64], R36 ;  /* 0x0000002430007986 */ /* 0x0003e8000c101b08 */
[----:B------:R1:W-:Y:S01]  /*51e0*/  STG.E desc[UR8][R50.64], R63 ;  /* 0x0000003f32007986 */ /* 0x0003e2000c101908 */
[----:B0-----:R-:W-:-:S03]  /*51f0*/  UISETP.NE.AND UP1, UPT, UR4, URZ, UPT ;  /* 0x000000ff0400728c */ /* 0x001fc6000bf25270 */
[----:B------:R1:W-:Y:S04]  /*5200*/  STG.E desc[UR8][R50.64+0x4], R61 ;  /* 0x0000043d32007986 */ /* 0x0003e8000c101908 */
[----:B------:R1:W-:Y:S01]  /*5210*/  STG.E desc[UR8][R50.64+0x8], R57 ;  /* 0x0000083932007986 */ /* 0x0003e2000c101908 */
[----:B------:R-:W-:Y:S05]  /*5220*/  BRA.U !UP0, `(.L_x_123) ;  /* 0x00000001081c7547 */ /* 0x000fea000b800000 */
[----:B-1----:R-:W0:Y:S01]  /*5230*/  LDC.64 R48, c[0x0][0x3c8] ;  /* 0x0000f200ff307b82 */ /* 0x002e220000000a00 */
[----:B------:R-:W-:Y:S02]  /*5240*/  IMAD R51, R47, 0x18, RZ ;  /* 0x000000182f337824 */ /* 0x000fe400078e02ff */
[----:B0-----:R-:W-:-:S04]  /*5250*/  IMAD.WIDE.U32 R48, R6, 0x18, R48 ;  /* 0x0000001806307825 */ /* 0x001fc800078e0030 */
[----:B------:R-:W-:-:S05]  /*5260*/  IMAD.IADD R49, R49, 0x1, R51 ;  /* 0x0000000131317824 */ /* 0x000fca00078e0233 */
[----:B------:R0:W-:Y:S04]  /*5270*/  STG.E.64 desc[UR8][R48.64], R52 ;  /* 0x0000003430007986 */ /* 0x0001e8000c101b08 */
[----:B------:R0:W-:Y:S04]  /*5280*/  STG.E.64 desc[UR8][R48.64+0x8], R58 ;  /* 0x0000083a30007986 */ /* 0x0001e8000c101b08 */
[----:B------:R0:W-:Y:S02]  /*5290*/  STG.E.64 desc[UR8][R48.64+0x10], R54 ;  /* 0x0000103630007986 */ /* 0x0001e4000c101b08 */
.L_x_123:
[----:B------:R-:W-:Y:S05]  /*52a0*/  BRA.U !UP1, `(.L_x_122) ;  /* 0x0000000109787547 */ /* 0x000fea000b800000 */
[----:B01----:R-:W0:Y:S01]  /*52b0*/  MUFU.RSQ64H R49, R45 ;  /* 0x0000002d00317308 */ /* 0x003e220000001c00 */
[----:B------:R-:W-:Y:S01]  /*52c0*/  IADD3 R48, PT, PT, R45, -0x3500000, RZ ;  /* 0xfcb000002d307810 */ /* 0x000fe20007ffe0ff */
[----:B------:R-:W-:Y:S01]  /*52d0*/  IMAD.MOV.U32 R52, RZ, RZ, 0x0 ;  /* 0x00000000ff347424 */ /* 0x000fe200078e00ff */
[----:B------:R-:W-:Y:S01]  /*52e0*/  BSSY.RECONVERGENT B3, `(.L_x_124) ;  /* 0x0000017000037945 */ /* 0x000fe20003800200 */
[----:B------:R-:W-:Y:S01]  /*52f0*/  IMAD.MOV.U32 R53, RZ, RZ, 0x3fd80000 ;  /* 0x3fd80000ff357424 */ /* 0x000fe200078e00ff */
        /* <DEDUP_REMOVED lines=20> */
[----:B------:R-:W-:Y:S05]  /*5440*/  CALL.REL.NOINC `($__internal_7_$__cuda_sm20_dsqrt_rn_f64_mediumpath_v1) ;  /* 0x00000010006c7944 */ /* 0x000fea0003c00000 */
.L_x_125:
[----:B------:R-:W-:Y:S05]  /*5450*/  BSYNC.RECONVERGENT B3 ;  /* 0x0000000000037941 */ /* 0x000fea0003800200 */
.L_x_124:
[----:B------:R-:W-:-:S04]  /*5460*/  LEA R44, P0, R6, UR18, 0x3 ;  /* 0x00000012062c7c11 */ /* 0x000fc8000f8018ff */
[----:B------:R-:W-:-:S05]  /*5470*/  LEA.HI.X R45, R6, UR19, R47, 0x3, P0 ;  /* 0x00000013062d7c11 */ /* 0x000fca00080f1c2f */
[----:B------:R2:W-:Y:S04]  /*5480*/  STG.E.64 desc[UR8][R44.64], R50 ;  /* 0x000000322c007986 */ /* 0x0005e8000c101b08 */
.L_x_122:
[----:B------:R-:W-:Y:S05]  /*5490*/  BSYNC.RECONVERGENT B2 ;  /* 0x0000000000027941 */ /* 0x000fea0003800200 */
.L_x_121:
[----:B-1----:R-:W-:-:S04]  /*54a0*/  IADD3 R80, P0, PT, R80, 0x20, RZ ;  /* 0x0000002050507810 */ /* 0x002fc80007f1e0ff */
[----:B------:R-:W-:Y:S02]  /*54b0*/  IADD3.X R81, PT, PT, RZ, R81, RZ, P0, !PT ;  /* 0x00000051ff517210 */ /* 0x000fe400007fe4ff */
[----:B------:R-:W-:-:S04]  /*54c0*/  ISETP.GE.U32.AND P0, PT, R80, UR20, PT ;  /* 0x0000001450007c0c */ /* 0x000fc8000bf06070 */
[----:B------:R-:W-:-:S13]  /*54d0*/  ISETP.GE.U32.AND.EX P0, PT, R81, UR21, PT, P0 ;  /* 0x0000001551007c0c */ /* 0x000fda000bf06100 */
[----:B------:R-:W-:Y:S05]  /*54e0*/  @!P0 BRA `(.L_x_126) ;  /* 0xfffffff400bc8947 */ /* 0x000fea000383ffff */
[----:B------:R-:W-:Y:S05]  /*54f0*/  BSYNC B0 ;  /* 0x0000000000007941 */ /* 0x000fea0003800000 */
.L_x_120:
[----:B------:R-:W-:Y:S05]  /*5500*/  EXIT ;  /* 0x000000000000794d */ /* 0x000fea0003800000 */
.L_x_119:
[----:B------:R-:W-:Y:S01]  /*5510*/  BSSY B0, `(.L_x_127) ;  /* 0x000008a000007945 */ /* 0x000fe20003800000 */
.L_x_133:
[----:B-1----:R-:W1:Y:S01]  /*5520*/  LDC.64 R6, c[0x0][0x380] ;  /* 0x0000e000ff067b82 */ /* 0x002e620000000a00 */
[----:B--2---:R-:W-:Y:S02]  /*5530*/  IMAD R45, R81, 0x18, RZ ;  /* 0x00000018512d7824 */ /* 0x004fe400078e02ff */
[----:B-1----:R-:W-:-:S04]  /*5540*/  IMAD.WIDE.U32 R6, R80, 0x18, R6 ;  /* 0x0000001850067825 */ /* 0x002fc800078e0006 */
[----:B------:R-:W-:-:S05]  /*5550*/  IMAD.IADD R7, R7, 0x1, R45 ;  /* 0x0000000107077824 */ /* 0x000fca00078e022d */
[----:B------:R-:W2:Y:S04]  /*5560*/  LDG.E.64 R46, desc[UR8][R6.64+0x8] ;  /* 0x00000808062e7981 */ /* 0x000ea8000c1e1b00 */
[----:B------:R-:W3:Y:S04]  /*5570*/  LDG.E.64 R44, desc[UR8][R6.64] ;  /* 0x00000008062c7981 */ /* 0x000ee8000c1e1b00 */
[----:B------:R1:W4:Y:S01]  /*5580*/  LDG.E.64 R48, desc[UR8][R6.64+0x10] ;  /* 0x0000100806307981 */ /* 0x000322000c1e1b00 */
[----:B------:R-:W0:Y:S03]  /*5590*/  LDC.64 R54, c[0x0][0x390] ;  /* 0x0000e400ff367b82 */ /* 0x000e260000000a00 */
[----:B0-----:R-:W4:Y:S04]  /*55a0*/  LDG.E.S8 R56, desc[UR8][R54.64+0x1] ;  /* 0x0000010836387981 */ /* 0x001f28000c1e1300 */
[----:B------:R-:W4:Y:S04]  /*55b0*/  LDG.E.S8 R0, desc[UR8][R54.64] ;  /* 0x0000000836007981 */ /* 0x000f28000c1e1300 */
[----:B------:R0:W4:Y:S01]  /*55c0*/  LDG.E.S8 R57, desc[UR8][R54.64+0x2] ;  /* 0x0000020836397981 */ /* 0x000122000c1e1300 */
[----:B-1----:R-:W-:Y:S01]  /*55d0*/  MOV R6, RZ ;  /* 0x000000ff00067202 */ /* 0x002fe20000000f00 */
[----:B------:R-:W-:Y:S05]  /*55e0*/  YIELD ;  /* 0x0000000000007946 */ /* 0x000fea0003800000 */
[----:B------:R-:W-:Y:S01]  /*55f0*/  BSSY.RECONVERGENT B2, `(.L_x_128) ;  /* 0x0000076000027945 */ /* 0x000fe20003800200 */
[----:B0-----:R-:W-:Y:S01]  /*5600*/  IMAD.MOV.U32 R55, RZ, RZ, 0x3fe00000 ;  /* 0x3fe00000ff377424 */ /* 0x001fe200078e00ff */
        /* <DEDUP_REMOVED lines=36> */
[----:B------:R-:W-:-:S06]  /*5850*/  DFMA R54, R44, R4, R54 ;  /* 0x000000042c36722b */ /* 0x000fcc0000000036 */
[----:B------:R-:W-:Y:S02]  /*5860*/  DFMA R52, R56, R34, R50 ;  /* 0x000000223834722b */ /* 0x000fe40000000032 */
[----:B------:R-:W-:Y:S02]  /*5870*/  DFMA R50, R32, R56, R6 ;  /* 0x000000382032722b */ /* 0x000fe40000000006 */
[----:B------:R-:W-:-:S04]  /*5880*/  DFMA R54, R56, R8, R54 ;  /* 0x000000083836722b */ /* 0x000fc80000000036 */
        /* <DEDUP_REMOVED lines=17> */
[----:B0-----:R-:W-:-:S13]  /*59a0*/  ISETP.EQ.U32.AND P0, PT, R59, R0, PT ;  /* 0x000000003b00720c */ /* 0x001fda0003f02070 */
[----:B-1----:R-:W2:Y:S01]  /*59b0*/  @P0 ATOMG.E.ADD.64.STRONG.GPU PT, R48, desc[UR8][R44.64], R48 ;  /* 0x800000302c3009a8 */ /* 0x002ea200081ef508 */
[----:B------:R-:W-:Y:S01]  /*59c0*/  UMOV UR4, URZ ;  /* 0x000000ff00047c82 */ /* 0x000fe20008000000 */
[----:B------:R-:W0:Y:S01]  /*59d0*/  LDCU.S8 UR6, c[0x0][0x3d1] ;  /* 0x00007a20ff0677ac */ /* 0x000e220008000200 */
[----:B------:R-:W1:Y:S01]  /*59e0*/  S2R R0, SR_LTMASK ;  /* 0x0000000000007919 */ /* 0x000e620000003900 */
[----:B0-----:R-:W-:Y:S01]  /*59f0*/  UISETP.NE.AND UP1, UPT, UR6, URZ, UPT ;  /* 0x000000ff0600728c */ /* 0x001fe2000bf25270 */
[----:B-1----:R-:W-:Y:S01]  /*5a00*/  LOP3.LUT R0, R0, UR5, RZ, 0xc0, !PT ;  /* 0x0000000500007c12 */ /* 0x002fe2000f8ec0ff */
[----:B------:R-:W0:Y:S03]  /*5a10*/  LDCU.S8 UR5, c[0x0][0x3d2] ;  /* 0x00007a40ff0577ac */ /* 0x000e260008000200 */
[----:B------:R-:W1:Y:S01]  /*5a20*/  POPC R47, R0 ;  /* 0x00000000002f7309 */ /* 0x000e620000000000 */
[----:B0-----:R-:W-:Y:S01]  /*5a30*/  UISETP.NE.AND UP0, UPT, UR5, URZ, UPT ;  /* 0x000000ff0500728c */ /* 0x001fe2000bf05270 */
[----:B--2---:R-:W-:Y:S04]  /*5a40*/  SHFL.IDX PT, R6, R48, R59, 0x1f ;  /* 0x00001f3b30067589 */ /* 0x004fe800000e0000 */
[----:B------:R-:W1:Y:S02]  /*5a50*/  SHFL.IDX PT, R7, R49, R59, 0x1f ;  /* 0x00001f3b31077589 */ /* 0x000e6400000e0000 */
[----:B-1----:R-:W-:-:S04]  /*5a60*/  IMAD.WIDE.U32 R6, R47, 0x1, R6 ;  /* 0x000000012f067825 */ /* 0x002fc800078e0006 */
[----:B------:R-:W-:Y:S01]  /*5a70*/  VIADD R47, R7, UR4 ;  /* 0x00000004072f7c36 */ /* 0x000fe20008000000 */
[----:B------:R-:W-:-:S04]  /*5a80*/  LEA R44, P0, R6, UR22, 0x4 ;  /* 0x00000016062c7c11 */ /* 0x000fc8000f8020ff */
[----:B------:R-:W-:-:S05]  /*5a90*/  LEA.HI.X R45, R6, UR23, R47, 0x4, P0 ;  /* 0x00000017062d7c11 */ /* 0x000fca00080f242f */
[----:B------:R0:W-:Y:S04]  /*5aa0*/  STG.E.64 desc[UR8][R44.64+0x8], R80 ;  /* 0x000008502c007986 */ /* 0x0001e8000c101b08 */
[----:B------:R0:W-:Y:S01]  /*5ab0*/  STG.E.64 desc[UR8][R44.64], R36 ;  /* 0x000000242c007986 */ /* 0x0001e2000c101b08 */
[----:B------:R-:W-:Y:S05]  /*5ac0*/  BRA.U !UP0, `(.L_x_130) ;  /* 0x00000001081c7547 */ /* 0x000fea000b800000 */
[----:B0-----:R-:W0:Y:S01]  /*5ad0*/  LDC.64 R44, c[0x0][0x3c8] ;  /* 0x0000f200ff2c7b82 */ /* 0x001e220000000a00 */
[----:B------:R-:W-:Y:S02]  /*5ae0*/  IMAD R49, R47, 0x18, RZ ;  /* 0x000000182f317824 */ /* 0x000fe400078e02ff */
[----:B0-----:R-:W-:-:S05]  /*5af0*/  IMAD.WIDE.U32 R44, R6, 0x18, R44 ;  /* 0x00000018062c7825 */ /* 0x001fca00078e002c */
[----:B------:R-:W-:-:S05]  /*5b00*/  IADD3 R45, PT, PT, R45, R49, RZ ;  /* 0x000000312d2d7210 */ /* 0x000fca0007ffe0ff */
[----:B------:R1:W-:Y:S04]  /*5b10*/  STG.E.64 desc[UR8][R44.64], R50 ;  /* 0x000000322c007986 */ /* 0x0003e8000c101b08 */
[----:B------:R1:W-:Y:S04]  /*5b20*/  STG.E.64 desc[UR8][R44.64+0x8], R52 ;  /* 0x000008342c007986 */ /* 0x0003e8000c101b08 */
[----:B------:R1:W-:Y:S02]  /*5b30*/  STG.E.64 desc[UR8][R44.64+0x10], R54 ;  /* 0x000010362c007986 */ /* 0x0003e4000c101b08 */
.L_x_130:
[----:B------:R-:W-:Y:S05]  /*5b40*/  BRA.U !UP1, `(.L_x_129) ;  /* 0x0000000109807547 */ /* 0x000fea000b800000 */
[----:B------:R-:W0:Y:S01]  /*5b50*/  MUFU.RSQ64H R49, R57 ;  /* 0x0000003900317308 */ /* 0x000e220000001c00 */
[----:B------:R-:W-:Y:S01]  /*5b60*/  VIADD R48, R57, 0xfcb00000 ;  /* 0xfcb0000039307836 */ /* 0x000fe20000000000 */
[----:B-1----:R-:W-:Y:S01]  /*5b70*/  MOV R51, 0x3fd80000 ;  /* 0x3fd8000000337802 */ /* 0x002fe20000000f00 */
        /* <DEDUP_REMOVED lines=23> */
[----:B------:R-:W-:Y:S02]  /*5cf0*/  IMAD.MOV.U32 R44, RZ, RZ, R50 ;  /* 0x000000ffff2c7224 */ /* 0x000fe400078e0032 */
[----:B------:R-:W-:-:S07]  /*5d00*/  IMAD.MOV.U32 R45, RZ, RZ, R51 ;  /* 0x000000ffff2d7224 */ /* 0x000fce00078e0033 */
.L_x_132:
[----:B------:R-:W-:Y:S05]  /*5d10*/  BSYNC.RECONVERGENT B3 ;  /* 0x0000000000037941 */ /* 0x000fea0003800200 */
.L_x_131:
[----:B------:R-:W-:-:S04]  /*5d20*/  LEA R46, P0, R6, UR24, 0x3 ;  /* 0x00000018062e7c11 */ /* 0x000fc8000f8018ff */
[----:B------:R-:W-:-:S05]  /*5d30*/  LEA.HI.X R47, R6, UR25, R47, 0x3, P0 ;  /* 0x00000019062f7c11 */ /* 0x000fca00080f1c2f */
[----:B------:R2:W-:Y:S04]  /*5d40*/  STG.E.64 desc[UR8][R46.64], R44 ;  /* 0x0000002c2e007986 */ /* 0x0005e8000c101b08 */
.L_x_129:
[----:B------:R-:W-:Y:S05]  /*5d50*/  BSYNC.RECONVERGENT B2 ;  /* 0x0000000000027941 */ /* 0x000fea0003800200 */
.L_x_128:
[----:B0-----:R-:W-:-:S04]  /*5d60*/  IADD3 R80, P0, PT, R80, 0x20, RZ ;  /* 0x0000002050507810 */ /* 0x001fc80007f1e0ff */
[----:B------:R-:W-:Y:S02]  /*5d70*/  IADD3.X R81, PT, PT, RZ, R81, RZ, P0, !PT ;  /* 0x00000051ff517210 */ /* 0x000fe400007fe4ff */
[----:B------:R-:W-:-:S04]  /*5d80*/  ISETP.GE.U32.AND P0, PT, R80, UR26, PT ;  /* 0x0000001a50007c0c */ /* 0x000fc8000bf06070 */
[----:B------:R-:W-:-:S13]  /*5d90*/  ISETP.GE.U32.AND.EX P0, PT, R81, UR27, PT, P0 ;  /* 0x0000001b51007c0c */ /* 0x000fda000bf06100 */
[----:B------:R-:W-:Y:S05]  /*5da0*/  @!P0 BRA `(.L_x_133) ;  /* 0xfffffff400dc8947 */ /* 0x000fea000383ffff */
[----:B------:R-:W-:Y:S05]  /*5db0*/  BSYNC B0 ;  /* 0x0000000000007941 */ /* 0x000fea0003800000 */
.L_x_127:
[----:B------:R-:W-:Y:S05]  /*5dc0*/  EXIT ;  /* 0x000000000000794d */ /* 0x000fea0003800000 */
        .weak           $__internal_5_$__cuda_sm20_dblrcp_rn_slowpath_v3
        .type           $__internal_5_$__cuda_sm20_dblrcp_rn_slowpath_v3,@function
        .size           $__internal_5_$__cuda_sm20_dblrcp_rn_slowpath_v3,($__internal_6_$__cuda_sm20_div_rn_f64_full - $__internal_5_$__cuda_sm20_dblrcp_rn_slowpath_v3)
$__internal_5_$__cuda_sm20_dblrcp_rn_slowpath_v3:
[----:B------:R-:W-:-:S14]  /*5dd0*/  DSETP.GTU.AND P0, PT, |R28|, +INF , PT ;  /* 0x7ff000001c00742a */ /* 0x000fdc0003f0c200 */
[----:B------:R-:W-:Y:S05]  /*5de0*/  @P0 BRA `(.L_x_134) ;  /* 0x00000000007c0947 */ /* 0x000fea0003800000 */
[----:B------:R-:W-:-:S05]  /*5df0*/  LOP3.LUT R33, R29, 0x7fffffff, RZ, 0xc0, !PT ;  /* 0x7fffffff1d217812 */ /* 0x000fca00078ec0ff */
[----:B------:R-:W-:-:S05]  /*5e00*/  VIADD R30, R33, 0xffffffff ;  /* 0xffffffff211e7836 */ /* 0x000fca0000000000 */
        /* <DEDUP_REMOVED lines=19> */
.L_x_136:
[----:B------:R-:W-:Y:S01]  /*5f40*/  DMUL R28, R28, 8.11296384146066816958e+31 ;  /* 0x469000001c1c7828 */ /* 0x000fe20000000000 */
[----:B------:R-:W-:-:S05]  /*5f50*/  IMAD.MOV.U32 R30, RZ, RZ, R32 ;  /* 0x000000ffff1e7224 */ /* 0x000fca00078e0020 */
        /* <DEDUP_REMOVED lines=8> */
.L_x_134:
[----:B------:R-:W-:Y:S02]  /*5fe0*/  LOP3.LUT R31, R29, 0x80000, RZ, 0xfc, !PT ;  /* 0x000800001d1f7812 */ /* 0x000fe400078efcff */
[----:B------:R-:W-:-:S07]  /*5ff0*/  MOV R30, R28 ;  /* 0x0000001c001e7202 */ /* 0x000fce0000000f00 */
.L_x_135:
[----:B------:R-:W-:Y:S01]  /*6000*/  MOV R28, R38 ;  /* 0x00000026001c7202 */ /* 0x000fe20000000f00 */
[----:B------:R-:W-:Y:S02]  /*6010*/  IMAD.MOV.U32 R29, RZ, RZ, 0x0 ;  /* 0x00000000ff1d7424 */ /* 0x000fe400078e00ff */
[----:B------:R-:W-:Y:S02]  /*6020*/  IMAD.MOV.U32 R32, RZ, RZ, R30 ;  /* 0x000000ffff207224 */ /* 0x000fe400078e001e */
[----:B------:R-:W-:Y:S01]  /*6030*/  IMAD.MOV.U32 R33, RZ, RZ, R31 ;  /* 0x000000ffff217224 */ /* 0x000fe200078e001f */
[----:B------:R-:W-:Y:S06]  /*6040*/  RET.REL.NODEC R28 `(_Z32compute_mic_neighbours_full_implPKdS0_PKbmdPmS3_PiPdS5_bbb) ;  /* 0xffffff9c1cec7950 */ /* 0x000fec0003c3ffff */
        .weak           $__internal_6_$__cuda_sm20_div_rn_f64_full
        .type           $__internal_6_$__cuda_sm20_div_rn_f64_full,@function
        .size           $__internal_6_$__cuda_sm20_div_rn_f64_full,($__internal_7_$__cuda_sm20_dsqrt_rn_f64_mediumpath_v1 - $__internal_6_$__cuda_sm20_div_rn_f64_full)
$__internal_6_$__cuda_sm20_div_rn_f64_full:
[C---:B------:R-:W-:Y:S01]  /*6050*/  FSETP.GEU.AND P0, PT, |R23|.reuse, 1.469367938527859385e-39, PT ;  /* 0x001000001700780b */ /* 0x040fe20003f0e200 */
[----:B------:R-:W-:Y:S01]  /*6060*/  IMAD.MOV.U32 R41, RZ, RZ, 0x1ca00000 ;  /* 0x1ca00000ff297424 */ /* 0x000fe200078e00ff */
[----:B------:R-:W-:Y:S01]  /*6070*/  LOP3.LUT R24, R23, 0x800fffff, RZ, 0xc0, !PT ;  /* 0x800fffff17187812 */ /* 0x000fe200078ec0ff */
[----:B------:R-:W-:Y:S01]  /*6080*/  BSSY.RECONVERGENT B1, `(.L_x_137) ;  /* 0x0000055000017945 */ /* 0x000fe20003800200 */
[C---:B------:R-:W-:Y:S02]  /*6090*/  FSETP.GEU.AND P2, PT, |R39|.reuse, 1.469367938527859385e-39, PT ;  /* 0x001000002700780b */ /* 0x040fe40003f4e200 */
[----:B------:R-:W-:Y:S01]  /*60a0*/  LOP3.LUT R25, R24, 0x3ff00000, RZ, 0xfc, !PT ;  /* 0x3ff0000018197812 */ /* 0x000fe200078efcff */
[----:B------:R-:W-:Y:S01]  /*60b0*/  IMAD.MOV.U32 R24, RZ, RZ, R22 ;  /* 0x000000ffff187224 */ /* 0x000fe200078e0016 */
[----:B------:R-:W-:Y:S02]  /*60c0*/  MOV R28, 0x1 ;  /* 0x00000001001c7802 */ /* 0x000fe40000000f00 */
[----:B------:R-:W-:-:S02]  /*60d0*/  LOP3.LUT R43, R39, 0x7ff00000, RZ, 0xc0, !PT ;  /* 0x7ff00000272b7812 */ /* 0x000fc400078ec0ff */
[----:B------:R-:W-:Y:S01]  /*60e0*/  LOP3.LUT R42, R23, 0x7ff00000, RZ, 0xc0, !PT ;  /* 0x7ff00000172a7812 */ /* 0x000fe200078ec0ff */
[----:B------:R-:W-:Y:S02]  /*60f0*/  @!P0 DMUL R24, R22, 8.98846567431157953865e+307 ;  /* 0x7fe0000016188828 */ /* 0x000fe40000000000 */
[----:B------:R-:W-:Y:S01]  /*6100*/  IMAD.MOV.U32 R40, RZ, RZ, R43 ;  /* 0x000000ffff287224 */ /* 0x000fe200078e002b */
[----:B------:R-:W-:Y:S02]  /*6110*/  ISETP.GE.U32.AND P1, PT, R43, R42, PT ;  /* 0x0000002a2b00720c */ /* 0x000fe40003f26070 */
[----:B------:R-:W-:Y:S01]  /*6120*/  @!P2 LOP3.LUT R27, R23, 0x7ff00000, RZ, 0xc0, !PT ;  /* 0x7ff00000171ba812 */ /* 0x000fe200078ec0ff */
[----:B------:R-:W0:Y:S03]  /*6130*/  MUFU.RCP64H R29, R25 ;  /* 0x00000019001d7308 */ /* 0x000e260000001800 */
[----:B------:R-:W-:-:S02]  /*6140*/  @!P2 ISETP.GE.U32.AND P3, PT, R43, R27, PT ;  /* 0x0000001b2b00a20c */ /* 0x000fc40003f66070 */
[C---:B------:R-:W-:Y:S02]  /*6150*/  SEL R27, R41.reuse, 0x63400000, !P1 ;  /* 0x63400000291b7807 */ /* 0x040fe40004800000 */
[----:B------:R-:W-:-:S04]  /*6160*/  @!P2 SEL R35, R41, 0x63400000, !P3 ;  /* 0x634000002923a807 */ /* 0x000fc80005800000 */
        /* <DEDUP_REMOVED lines=9> */
[----:B------:R-:W-:Y:S01]  /*6200*/  DFMA R34, R32, -R24, 1 ;  /* 0x3ff000002022742b */ /* 0x000fe20000000818 */
[----:B------:R-:W-:Y:S02]  /*6210*/  @!P0 LOP3.LUT R27, R25, 0x7ff00000, RZ, 0xc0, !PT ;  /* 0x7ff00000191b8812 */ /* 0x000fe400078ec0ff */
[----:B------:R-:W-:-:S03]  /*6220*/  @!P2 DFMA R28, R28, 2, -R30 ;  /* 0x400000001c1ca82b */ /* 0x000fc6000000081e */
[----:B------:R-:W-:Y:S02]  /*6230*/  VIADD R44, R27, 0xffffffff ;  /* 0xffffffff1b2c7836 */ /* 0x000fe40000000000 */
        /* <DEDUP_REMOVED lines=9> */
[----:B------:R-:W-:Y:S02]  /*62d0*/  LOP3.LUT R30, R23, 0x7ff00000, RZ, 0xc0, !PT ;  /* 0x7ff00000171e7812 */ /* 0x000fe400078ec0ff */
[----:B------:R-:W-:Y:S02]  /*62e0*/  MOV R32, RZ ;  /* 0x000000ff00207202 */ /* 0x000fe40000000f00 */
[CC--:B------:R-:W-:Y:S02]  /*62f0*/  VIADDMNMX R27, R43.reuse, -R30.reuse, 0xb9600000, !PT ;  /* 0xb96000002b1b7446 */ /* 0x0c0fe4000780091e */
[----:B------:R-:W-:Y:S02]  /*6300*/  ISETP.GE.U32.AND P0, PT, R43, R30, PT ;  /* 0x0000001e2b00720c */ /* 0x000fe40003f06070 */
[----:B------:R-:W-:Y:S02]  /*6310*/  VIMNMX R27, PT, PT, R27, 0x46a00000, PT ;  /* 0x46a000001b1b7848 */ /* 0x000fe40003fe0100 */
[----:B------:R-:W-:-:S04]  /*6320*/  SEL R38, R41, 0x63400000, !P0 ;  /* 0x6340000029267807 */ /* 0x000fc80004000000 */
[----:B------:R-:W-:-:S05]  /*6330*/  IADD3 R38, PT, PT, -R38, R27, RZ ;  /* 0x0000001b26267210 */ /* 0x000fca0007ffe1ff */
        /* <DEDUP_REMOVED lines=20> */
.L_x_138:
        /* <DEDUP_REMOVED lines=16> */
.L_x_141:
[----:B------:R-:W-:Y:S01]  /*6580*/  LOP3.LUT R31, R23, 0x80000, RZ, 0xfc, !PT ;  /* 0x00080000171f7812 */ /* 0x000fe200078efcff */
[----:B------:R-:W-:Y:S01]  /*6590*/  IMAD.MOV.U32 R30, RZ, RZ, R22 ;  /* 0x000000ffff1e7224 */ /* 0x000fe200078e0016 */
[----:B------:R-:W-:Y:S06]  /*65a0*/  BRA `(.L_x_139) ;  /* 0x0000000000087947 */ /* 0x000fec0003800000 */
.L_x_140:
[----:B------:R-:W-:Y:S02]  /*65b0*/  LOP3.LUT R31, R39, 0x80000, RZ, 0xfc, !PT ;  /* 0x00080000271f7812 */ /* 0x000fe400078efcff */
[----:B------:R-:W-:-:S07]  /*65c0*/  MOV R30, R38 ;  /* 0x00000026001e7202 */ /* 0x000fce0000000f00 */
.L_x_139:
[----:B------:R-:W-:Y:S05]  /*65d0*/  BSYNC.RECONVERGENT B1 ;  /* 0x0000000000017941 */ /* 0x000fea0003800200 */
.L_x_137:
[----:B------:R-:W-:-:S04]  /*65e0*/  IMAD.MOV.U32 R27, RZ, RZ, 0x0 ;  /* 0x00000000ff1b7424 */ /* 0x000fc800078e00ff */
[----:B------:R-:W-:Y:S05]  /*65f0*/  RET.REL.NODEC R26 `(_Z32compute_mic_neighbours_full_implPKdS0_PKbmdPmS3_PiPdS5_bbb) ;  /* 0xffffff981a807950 */ /* 0x000fea0003c3ffff */
        .weak           $__internal_7_$__cuda_sm20_dsqrt_rn_f64_mediumpath_v1
        .type           $__internal_7_$__cuda_sm20_dsqrt_rn_f64_mediumpath_v1,@function
        .size           $__internal_7_$__cuda_sm20_dsqrt_rn_f64_mediumpath_v1,(.L_x_162 - $__internal_7_$__cuda_sm20_dsqrt_rn_f64_mediumpath_v1)
$__internal_7_$__cuda_sm20_dsqrt_rn_f64_mediumpath_v1:
[----:B------:R-:W-:Y:S01]  /*6600*/  ISETP.GE.U32.AND P0, PT, R54, -0x3400000, PT ;  /* 0xfcc000003600780c */ /* 0x000fe20003f06070 */
[----:B------:R-:W-:Y:S01]  /*6610*/  BSSY.RECONVERGENT B1, `(.L_x_142) ;  /* 0x0000027000017945 */ /* 0x000fe20003800200 */
[----:B------:R-:W-:Y:S01]  /*6620*/  MOV R54, R44 ;  /* 0x0000002c00367202 */ /* 0x000fe20000000f00 */
[----:B------:R-:W-:Y:S01]  /*6630*/  IMAD.MOV.U32 R55, RZ, RZ, R45 ;  /* 0x000000ffff377224 */ /* 0x000fe200078e002d */
[----:B------:R-:W-:Y:S01]  /*6640*/  MOV R44, R46 ;  /* 0x0000002e002c7202 */ /* 0x000fe20000000f00 */
[----:B------:R-:W-:-:S08]  /*6650*/  IMAD.MOV.U32 R45, RZ, RZ, R49 ;  /* 0x000000ffff2d7224 */ /* 0x000fd000078e0031 */
[----:B------:R-:W-:Y:S05]  /*6660*/  @!P0 BRA `(.L_x_143) ;  /* 0x0000000000208947 */ /* 0x000fea0003800000 */
[----:B------:R-:W-:-:S10]  /*6670*/  DFMA.RM R44, R50, R44, R52 ;  /* 0x0000002c322c722b */ /* 0x000fd40000004034 */
[----:B------:R-:W-:-:S04]  /*6680*/  IADD3 R52, P0, PT, R44, 0x1, RZ ;  /* 0x000000012c347810 */ /* 0x000fc80007f1e0ff */
[----:B------:R-:W-:-:S06]  /*6690*/  IADD3.X R53, PT, PT, RZ, R45, RZ, P0, !PT ;  /* 0x0000002dff357210 */ /* 0x000fcc00007fe4ff */
[----:B------:R-:W-:-:S08]  /*66a0*/  DFMA.RP R50, -R44, R52, R54 ;  /* 0x000000342c32722b */ /* 0x000fd00000008136 */
[----:B------:R-:W-:-:S06]  /*66b0*/  DSETP.GT.AND P0, PT, R50, RZ, PT ;  /* 0x000000ff3200722a */ /* 0x000fcc0003f04000 */
[----:B------:R-:W-:Y:S02]  /*66c0*/  FSEL R44, R52, R44, P0 ;  /* 0x0000002c342c7208 */ /* 0x000fe40000000000 */
[----:B------:R-:W-:Y:S01]  /*66d0*/  FSEL R45, R53, R45, P0 ;  /* 0x0000002d352d7208 */ /* 0x000fe20000000000 */
[----:B------:R-:W-:Y:S06]  /*66e0*/  BRA `(.L_x_144) ;  /* 0x0000000000647947 */ /* 0x000fec0003800000 */
.L_x_143:
[----:B------:R-:W-:-:S14]  /*66f0*/  DSETP.NE.AND P0, PT, R54, RZ, PT ;  /* 0x000000ff3600722a */ /* 0x000fdc0003f05000 */
[----:B------:R-:W-:Y:S05]  /*6700*/  @!P0 BRA `(.L_x_145) ;  /* 0x0000000000588947 */ /* 0x000fea0003800000 */
[----:B------:R-:W-:-:S13]  /*6710*/  ISETP.GE.AND P0, PT, R55, RZ, PT ;  /* 0x000000ff3700720c */ /* 0x000fda0003f06270 */
[----:B------:R-:W-:Y:S01]  /*6720*/  @!P0 IMAD.MOV.U32 R44, RZ, RZ, 0x0 ;  /* 0x00000000ff2c8424 */ /* 0x000fe200078e00ff */
[----:B------:R-:W-:Y:S01]  /*6730*/  @!P0 MOV R45, 0xfff80000 ;  /* 0xfff80000002d8802 */ /* 0x000fe20000000f00 */
        /* <DEDUP_REMOVED lines=14> */
[----:B------:R-:W-:-:S06]  /*6820*/  IADD3 R53, PT, PT, R53, -0x100000, RZ ;  /* 0xfff0000035357810 */ /* 0x000fcc0007ffe0ff */
[----:B------:R-:W-:-:S08]  /*6830*/  DFMA R54, R50, -R50, R44 ;  /* 0x800000323236722b */ /* 0x000fd0000000002c */
[----:B------:R-:W-:-:S10]  /*6840*/  DFMA R44, R52, R54, R50 ;  /* 0x00000036342c722b */ /* 0x000fd40000000032 */
[----:B------:R-:W-:Y:S01]  /*6850*/  VIADD R45, R45, 0xfcb00000 ;  /* 0xfcb000002d2d7836 */ /* 0x000fe20000000000 */
[----:B------:R-:W-:Y:S06]  /*6860*/  BRA `(.L_x_144) ;  /* 0x0000000000047947 */ /* 0x000fec0003800000 */
.L_x_145:
[----:B------:R-:W-:-:S11]  /*6870*/  DADD R44, R54, R54 ;  /* 0x00000000362c7229 */ /* 0x000fd60000000036 */
.L_x_144:
[----:B------:R-:W-:Y:S05]  /*6880*/  BSYNC.RECONVERGENT B1 ;  /* 0x0000000000017941 */ /* 0x000fea0003800200 */
.L_x_142:
[----:B------:R-:W-:Y:S01]  /*6890*/  HFMA2 R49, -RZ, RZ, 0, 0 ;  /* 0x00000000ff317431 */ /* 0x000fe200000001ff */
[----:B------:R-:W-:Y:S01]  /*68a0*/  MOV R50, R44 ;  /* 0x0000002c00327202 */ /* 0x000fe20000000f00 */
[----:B------:R-:W-:Y:S02]  /*68b0*/  IMAD.MOV.U32 R51, RZ, RZ, R45 ;  /* 0x000000ffff337224 */ /* 0x000fe400078e002d */
[----:B------:R-:W-:Y:S05]  /*68c0*/  RET.REL.NODEC R48 `(_Z32compute_mic_neighbours_full_implPKdS0_PKbmdPmS3_PiPdS5_bbb) ;  /* 0xffffff9430cc7950 */ /* 0x000fea0003c3ffff */
.L_x_146:
        /* <DEDUP_REMOVED lines=11> */
.L_x_162:


//--------------------- .nv.shared._Z13mic_box_checkPKdPKbdPi --------------------------
	.section	.nv.shared._Z13mic_box_checkPKdPKbdPi,"aw",@nobits
	.sectionflags	@""
	.align	8
.nv.shared._Z13mic_box_checkPKdPKbdPi:
	.zero		1096


//--------------------- .nv.shared.reserved.0     --------------------------
	.section	.nv.shared.reserved.0,"aw",@nobits
	.weak		__nv_reservedSMEM_offset_0_alias
	.size		__nv_reservedSMEM_offset_0_alias, 0, 64
	.other		__nv_reservedSMEM_offset_0_alias,@"STO_CUDA_RESERVED_SHARED STV_DEFAULT"
__nv_reservedSMEM_offset_0_alias:
	.zero		0
	.zero		64


//--------------------- .nv.shared._Z32compute_mic_neighbours_half_implPKdS0_PKbmdPmS3_PiPdS5_bbb --------------------------
	.section	.nv.shared._Z32compute_mic_neighbours_half_implPKdS0_PKbmdPmS3_PiPdS5_bbb,"aw",@nobits
	.sectionflags	@""
	.align	8
.nv.shared._Z32compute_mic_neighbours_half_implPKdS0_PKbmdPmS3_PiPdS5_bbb:
	.zero		1169


//--------------------- .nv.shared._Z32compute_mic_neighbours_full_implPKdS0_PKbmdPmS3_PiPdS5_bbb --------------------------
	.section	.nv.shared._Z32compute_mic_neighbours_full_implPKdS0_PKbmdPmS3_PiPdS5_bbb,"aw",@nobits
	.sectionflags	@""
	.align	8
.nv.shared._Z32compute_mic_neighbours_full_implPKdS0_PKbmdPmS3_PiPdS5_bbb:
	.zero		1169


//--------------------- .nv.constant0._Z13mic_box_checkPKdPKbdPi --------------------------
	.section	.nv.constant0._Z13mic_box_checkPKdPKbdPi,"a",@progbits
	.sectionflags	@""
	.align	4
.nv.constant0._Z13mic_box_checkPKdPKbdPi:
	.zero		928


//--------------------- .nv.constant0._Z32compute_mic_neighbours_half_implPKdS0_PKbmdPmS3_PiPdS5_bbb --------------------------
	.section	.nv.constant0._Z32compute_mic_neighbours_half_implPKdS0_PKbmdPmS3_PiPdS5_bbb,"a",@progbits
	.sectionflags	@""
	.align	4
.nv.constant0._Z32compute_mic_neighbours_half_implPKdS0_PKbmdPmS3_PiPdS5_bbb:
	.zero		979


//--------------------- .nv.constant0._Z32compute_mic_neighbours_full_implPKdS0_PKbmdPmS3_PiPdS5_bbb --------------------------
	.section	.nv.constant0._Z32compute_mic_neighbours_full_implPKdS0_PKbmdPmS3_PiPdS5_bbb,"a",@progbits
	.sectionflags	@""
	.align	4
.nv.constant0._Z32compute_mic_neighbours_full_implPKdS0_PKbmdPmS3_PiPdS5_bbb:
	.zero		979


//--------------------- SYMBOLS --------------------------

	.type		.nv.reservedSmem.offset0,@object
	.size		.nv.reservedSmem.offset0,0x4
	.type		.nv.reservedSmem.cap,@object
	.size		.nv.reservedSmem.cap,0x4
